//
// Generated by NVIDIA NVVM Compiler
//
// Compiler Build ID: CL-36424714
// Cuda compilation tools, release 13.0, V13.0.88
// Based on NVVM 20.0.0
//

.version 9.0
.target sm_100
.address_size 64

	// .globl	stencil3

.visible .entry stencil3(
	.param .u64 .ptr .align 1 stencil3_param_0,
	.param .u64 .ptr .align 1 stencil3_param_1,
	.param .f32 stencil3_param_2,
	.param .f32 stencil3_param_3,
	.param .f32 stencil3_param_4,
	.param .f32 stencil3_param_5,
	.param .f32 stencil3_param_6,
	.param .f32 stencil3_param_7,
	.param .f32 stencil3_param_8,
	.param .u32 stencil3_param_9,
	.param .u32 stencil3_param_10,
	.param .u32 stencil3_param_11,
	.param .u32 stencil3_param_12,
	.param .u32 stencil3_param_13,
	.param .u32 stencil3_param_14
)
{
	.reg .pred 	%p<77>;
	.reg .b32 	%r<442>;
	.reg .b32 	%f<598>;
	.reg .b64 	%rd<418>;

	ld.param.u64 	%rd3, [stencil3_param_0];
	ld.param.u64 	%rd4, [stencil3_param_1];
	ld.param.f32 	%f22, [stencil3_param_2];
	ld.param.u32 	%r202, [stencil3_param_12];
	ld.param.u32 	%r203, [stencil3_param_13];
	ld.param.u32 	%r205, [stencil3_param_14];
	cvta.to.global.u64 	%rd1, %rd3;
	cvta.to.global.u64 	%rd2, %rd4;
	mov.u32 	%r206, %ctaid.x;
	mov.u32 	%r207, %ntid.x;
	mul.lo.s32 	%r1, %r206, %r207;
	mov.u32 	%r2, %tid.x;
	add.s32 	%r3, %r1, %r2;
	mov.u32 	%r208, %ctaid.y;
	mov.u32 	%r209, %ntid.y;
	mov.u32 	%r210, %tid.y;
	mad.lo.s32 	%r211, %r208, %r209, %r210;
	setp.ge.s32 	%p1, %r3, %r203;
	setp.ge.s32 	%p2, %r211, %r205;
	or.pred  	%p3, %p1, %p2;
	setp.lt.s32 	%p4, %r202, 1;
	or.pred  	%p5, %p3, %p4;
	@%p5 bra 	$L__BB0_99;
	ld.param.f32 	%f517, [stencil3_param_3];
	setp.eq.f32 	%p6, %f517, 0f00000000;
	add.s32 	%r5, %r202, -1;
	mul.lo.s32 	%r6, %r205, %r203;
	mul.lo.s32 	%r7, %r205, %r3;
	add.s32 	%r8, %r7, %r211;
	max.s32 	%r212, %r3, -1;
	add.s32 	%r213, %r212, 1;
	add.s32 	%r214, %r203, -1;
	min.s32 	%r9, %r213, %r214;
	mad.lo.s32 	%r10, %r9, %r205, %r211;
	max.s32 	%r215, %r3, 1;
	min.s32 	%r11, %r215, %r203;
	add.s32 	%r216, %r11, -1;
	mad.lo.s32 	%r12, %r216, %r205, %r211;
	add.s32 	%r217, %r211, 1;
	add.s32 	%r218, %r205, -1;
	min.u32 	%r13, %r217, %r218;
	max.u32 	%r219, %r211, 1;
	min.u32 	%r14, %r219, %r205;
	@%p6 bra 	$L__BB0_25;
	setp.eq.s32 	%p64, %r5, 0;
	mov.b32 	%r382, 0;
	@%p64 bra 	$L__BB0_17;
	and.b32  	%r329, %r202, 2147483646;
	neg.s32 	%r381, %r329;
	add.s32 	%r330, %r2, %r203;
	add.s32 	%r331, %r330, %r1;
	mul.lo.s32 	%r378, %r205, %r331;
	add.s32 	%r379, %r13, %r378;
	add.s32 	%r377, %r211, %r378;
	add.s32 	%r374, %r13, %r7;
	add.s32 	%r332, %r203, %r11;
	add.s32 	%r333, %r332, -1;
	mad.lo.s32 	%r371, %r205, %r333, %r211;
	add.s32 	%r334, %r203, %r9;
	mad.lo.s32 	%r370, %r205, %r334, %r211;
	mov.b32 	%r380, 1;
	cvt.u64.u32 	%rd372, %r14;
	mul.wide.s32 	%rd395, %r6, 4;
	mov.u32 	%r372, %r10;
	mov.u32 	%r373, %r12;
	mov.u32 	%r376, %r8;
$L__BB0_4:
	setp.eq.f32 	%p65, %f22, 0f00000000;
	mov.f32 	%f589, 0f00000000;
	@%p65 bra 	$L__BB0_6;
	mul.wide.s32 	%rd359, %r376, 4;
	add.s64 	%rd360, %rd2, %rd359;
	ld.global.nc.f32 	%f470, [%rd360];
	fma.rn.f32 	%f589, %f22, %f470, 0f00000000;
$L__BB0_6:
	ld.param.f32 	%f537, [stencil3_param_5];
	ld.param.f32 	%f521, [stencil3_param_4];
	ld.param.f32 	%f518, [stencil3_param_3];
	setp.eq.f32 	%p66, %f537, 0f00000000;
	add.s32 	%r335, %r202, -1;
	min.s32 	%r336, %r380, %r335;
	mad.lo.s32 	%r337, %r6, %r336, %r8;
	mul.wide.s32 	%rd361, %r337, 4;
	add.s64 	%rd362, %rd2, %rd361;
	ld.global.nc.f32 	%f471, [%rd362];
	add.s32 	%r338, %r380, -1;
	max.s32 	%r339, %r338, 1;
	min.s32 	%r340, %r339, %r202;
	add.s32 	%r341, %r340, -1;
	mad.lo.s32 	%r342, %r6, %r341, %r8;
	mul.wide.s32 	%rd363, %r342, 4;
	add.s64 	%rd364, %rd2, %rd363;
	ld.global.nc.f32 	%f472, [%rd364];
	mul.f32 	%f473, %f521, %f472;
	fma.rn.f32 	%f474, %f518, %f471, %f473;
	add.f32 	%f591, %f589, %f474;
	@%p66 bra 	$L__BB0_8;
	ld.param.f32 	%f554, [stencil3_param_6];
	ld.param.f32 	%f538, [stencil3_param_5];
	mul.wide.s32 	%rd365, %r372, 4;
	add.s64 	%rd366, %rd2, %rd365;
	ld.global.nc.f32 	%f475, [%rd366];
	mul.wide.s32 	%rd367, %r373, 4;
	add.s64 	%rd368, %rd2, %rd367;
	ld.global.nc.f32 	%f476, [%rd368];
	mul.f32 	%f477, %f554, %f476;
	fma.rn.f32 	%f478, %f538, %f475, %f477;
	add.f32 	%f591, %f591, %f478;
$L__BB0_8:
	ld.param.f32 	%f583, [stencil3_param_8];
	setp.eq.f32 	%p67, %f583, 0f00000000;
	@%p67 bra 	$L__BB0_10;
	ld.param.f32 	%f584, [stencil3_param_8];
	ld.param.f32 	%f568, [stencil3_param_7];
	mul.wide.s32 	%rd369, %r374, 4;
	add.s64 	%rd370, %rd2, %rd369;
	ld.global.nc.f32 	%f479, [%rd370];
	cvt.s64.s32 	%rd371, %r7;
	add.s64 	%rd373, %rd372, %rd371;
	shl.b64 	%rd374, %rd373, 2;
	add.s64 	%rd375, %rd2, %rd374;
	ld.global.nc.f32 	%f480, [%rd375+-4];
	mul.f32 	%f481, %f568, %f480;
	fma.rn.f32 	%f482, %f584, %f479, %f481;
	add.f32 	%f591, %f591, %f482;
$L__BB0_10:
	mul.wide.s32 	%rd376, %r376, 4;
	add.s64 	%rd377, %rd1, %rd376;
	ld.global.f32 	%f484, [%rd377];
	add.f32 	%f485, %f591, %f484;
	st.global.f32 	[%rd377], %f485;
	mov.f32 	%f592, 0f00000000;
	@%p65 bra 	$L__BB0_12;
	mul.wide.s32 	%rd378, %r377, 4;
	add.s64 	%rd379, %rd2, %rd378;
	ld.global.nc.f32 	%f486, [%rd379];
	fma.rn.f32 	%f592, %f22, %f486, 0f00000000;
$L__BB0_12:
	ld.param.f32 	%f539, [stencil3_param_5];
	ld.param.f32 	%f522, [stencil3_param_4];
	ld.param.f32 	%f519, [stencil3_param_3];
	setp.eq.f32 	%p69, %f539, 0f00000000;
	add.s32 	%r343, %r380, 1;
	add.s32 	%r344, %r202, -1;
	min.s32 	%r345, %r343, %r344;
	mad.lo.s32 	%r346, %r6, %r345, %r8;
	mul.wide.s32 	%rd380, %r346, 4;
	add.s64 	%rd381, %rd2, %rd380;
	ld.global.nc.f32 	%f487, [%rd381];
	min.s32 	%r347, %r380, %r202;
	add.s32 	%r348, %r347, -1;
	mad.lo.s32 	%r349, %r6, %r348, %r8;
	mul.wide.s32 	%rd382, %r349, 4;
	add.s64 	%rd383, %rd2, %rd382;
	ld.global.nc.f32 	%f488, [%rd383];
	mul.f32 	%f489, %f522, %f488;
	fma.rn.f32 	%f490, %f519, %f487, %f489;
	add.f32 	%f594, %f592, %f490;
	@%p69 bra 	$L__BB0_14;
	ld.param.f32 	%f555, [stencil3_param_6];
	ld.param.f32 	%f540, [stencil3_param_5];
	mul.wide.s32 	%rd384, %r370, 4;
	add.s64 	%rd385, %rd2, %rd384;
	ld.global.nc.f32 	%f491, [%rd385];
	mul.wide.s32 	%rd386, %r371, 4;
	add.s64 	%rd387, %rd2, %rd386;
	ld.global.nc.f32 	%f492, [%rd387];
	mul.f32 	%f493, %f555, %f492;
	fma.rn.f32 	%f494, %f540, %f491, %f493;
	add.f32 	%f594, %f594, %f494;
$L__BB0_14:
	ld.param.f32 	%f585, [stencil3_param_8];
	setp.eq.f32 	%p70, %f585, 0f00000000;
	@%p70 bra 	$L__BB0_16;
	ld.param.f32 	%f586, [stencil3_param_8];
	ld.param.f32 	%f569, [stencil3_param_7];
	mul.wide.s32 	%rd388, %r379, 4;
	add.s64 	%rd389, %rd2, %rd388;
	ld.global.nc.f32 	%f495, [%rd389];
	cvt.s64.s32 	%rd390, %r378;
	add.s64 	%rd392, %rd372, %rd390;
	shl.b64 	%rd393, %rd392, 2;
	add.s64 	%rd394, %rd2, %rd393;
	ld.global.nc.f32 	%f496, [%rd394+-4];
	mul.f32 	%f497, %f569, %f496;
	fma.rn.f32 	%f498, %f586, %f495, %f497;
	add.f32 	%f594, %f594, %f498;
$L__BB0_16:
	and.b32  	%r382, %r202, 2147483646;
	mul.wide.s32 	%rd396, %r376, 4;
	add.s64 	%rd397, %rd1, %rd396;
	add.s64 	%rd398, %rd397, %rd395;
	ld.global.f32 	%f499, [%rd398];
	add.f32 	%f500, %f594, %f499;
	st.global.f32 	[%rd398], %f500;
	add.s32 	%r381, %r381, 2;
	add.s32 	%r380, %r380, 2;
	shl.b32 	%r350, %r6, 1;
	add.s32 	%r379, %r379, %r350;
	add.s32 	%r378, %r378, %r350;
	add.s32 	%r377, %r377, %r350;
	add.s32 	%r376, %r376, %r350;
	add.s32 	%r7, %r7, %r350;
	add.s32 	%r374, %r374, %r350;
	add.s32 	%r373, %r373, %r350;
	add.s32 	%r372, %r372, %r350;
	add.s32 	%r371, %r371, %r350;
	add.s32 	%r370, %r370, %r350;
	setp.ne.s32 	%p71, %r381, 0;
	@%p71 bra 	$L__BB0_4;
$L__BB0_17:
	and.b32  	%r351, %r202, 1;
	setp.eq.b32 	%p72, %r351, 1;
	not.pred 	%p73, %p72;
	@%p73 bra 	$L__BB0_99;
	setp.eq.f32 	%p74, %f22, 0f00000000;
	mov.f32 	%f595, 0f00000000;
	@%p74 bra 	$L__BB0_20;
	mad.lo.s32 	%r352, %r382, %r203, %r3;
	mad.lo.s32 	%r353, %r352, %r205, %r211;
	mul.wide.s32 	%rd399, %r353, 4;
	add.s64 	%rd400, %rd2, %rd399;
	ld.global.nc.f32 	%f502, [%rd400];
	fma.rn.f32 	%f595, %f22, %f502, 0f00000000;
$L__BB0_20:
	ld.param.f32 	%f541, [stencil3_param_5];
	ld.param.f32 	%f523, [stencil3_param_4];
	ld.param.f32 	%f520, [stencil3_param_3];
	setp.eq.f32 	%p75, %f541, 0f00000000;
	add.s32 	%r354, %r382, 1;
	add.s32 	%r355, %r202, -1;
	min.s32 	%r356, %r354, %r355;
	mad.lo.s32 	%r357, %r6, %r356, %r8;
	mul.wide.s32 	%rd401, %r357, 4;
	add.s64 	%rd402, %rd2, %rd401;
	ld.global.nc.f32 	%f503, [%rd402];
	max.s32 	%r358, %r382, 1;
	min.s32 	%r359, %r358, %r202;
	add.s32 	%r360, %r359, -1;
	mad.lo.s32 	%r361, %r6, %r360, %r8;
	mul.wide.s32 	%rd403, %r361, 4;
	add.s64 	%rd404, %rd2, %rd403;
	ld.global.nc.f32 	%f504, [%rd404];
	mul.f32 	%f505, %f523, %f504;
	fma.rn.f32 	%f506, %f520, %f503, %f505;
	add.f32 	%f597, %f595, %f506;
	@%p75 bra 	$L__BB0_22;
	ld.param.f32 	%f556, [stencil3_param_6];
	ld.param.f32 	%f542, [stencil3_param_5];
	mul.lo.s32 	%r362, %r6, %r382;
	add.s32 	%r363, %r10, %r362;
	mul.wide.s32 	%rd405, %r363, 4;
	add.s64 	%rd406, %rd2, %rd405;
	ld.global.nc.f32 	%f507, [%rd406];
	add.s32 	%r364, %r12, %r362;
	mul.wide.s32 	%rd407, %r364, 4;
	add.s64 	%rd408, %rd2, %rd407;
	ld.global.nc.f32 	%f508, [%rd408];
	mul.f32 	%f509, %f556, %f508;
	fma.rn.f32 	%f510, %f542, %f507, %f509;
	add.f32 	%f597, %f597, %f510;
$L__BB0_22:
	ld.param.f32 	%f587, [stencil3_param_8];
	setp.eq.f32 	%p76, %f587, 0f00000000;
	@%p76 bra 	$L__BB0_24;
	ld.param.f32 	%f588, [stencil3_param_8];
	ld.param.f32 	%f570, [stencil3_param_7];
	mad.lo.s32 	%r365, %r382, %r203, %r3;
	mul.lo.s32 	%r366, %r365, %r205;
	add.s32 	%r367, %r366, %r13;
	mul.wide.s32 	%rd409, %r367, 4;
	add.s64 	%rd410, %rd2, %rd409;
	ld.global.nc.f32 	%f511, [%rd410];
	cvt.s64.s32 	%rd411, %r366;
	cvt.u64.u32 	%rd412, %r14;
	add.s64 	%rd413, %rd412, %rd411;
	shl.b64 	%rd414, %rd413, 2;
	add.s64 	%rd415, %rd2, %rd414;
	ld.global.nc.f32 	%f512, [%rd415+-4];
	mul.f32 	%f513, %f570, %f512;
	fma.rn.f32 	%f514, %f588, %f511, %f513;
	add.f32 	%f597, %f597, %f514;
$L__BB0_24:
	mad.lo.s32 	%r368, %r382, %r203, %r3;
	mad.lo.s32 	%r369, %r368, %r205, %r211;
	mul.wide.s32 	%rd416, %r369, 4;
	add.s64 	%rd417, %rd1, %rd416;
	ld.global.f32 	%f515, [%rd417];
	add.f32 	%f516, %f597, %f515;
	st.global.f32 	[%rd417], %f516;
	bra.uni 	$L__BB0_99;
$L__BB0_25:
	ld.param.f32 	%f571, [stencil3_param_8];
	setp.eq.f32 	%p7, %f571, 0f00000000;
	@%p7 bra 	$L__BB0_58;
	ld.param.f32 	%f531, [stencil3_param_5];
	setp.eq.f32 	%p39, %f531, 0f00000000;
	@%p39 bra 	$L__BB0_41;
	setp.eq.f32 	%p53, %f22, 0f00000000;
	@%p53 bra 	$L__BB0_33;
	setp.eq.s32 	%p60, %r5, 0;
	mov.b32 	%r390, 0;
	@%p60 bra 	$L__BB0_31;
	and.b32  	%r315, %r202, 2147483646;
	neg.s32 	%r389, %r315;
	add.s32 	%r316, %r2, %r203;
	add.s32 	%r317, %r316, %r1;
	mul.lo.s32 	%r386, %r205, %r317;
	add.s32 	%r384, %r13, %r7;
	cvt.u64.u32 	%rd330, %r14;
	mul.wide.s32 	%rd335, %r6, 4;
	mov.u32 	%r387, %r10;
	mov.u32 	%r388, %r12;
$L__BB0_30:
	ld.param.f32 	%f581, [stencil3_param_8];
	ld.param.f32 	%f566, [stencil3_param_7];
	ld.param.f32 	%f552, [stencil3_param_6];
	ld.param.f32 	%f535, [stencil3_param_5];
	and.b32  	%r390, %r202, 2147483646;
	mul.wide.s32 	%rd321, %r8, 4;
	add.s64 	%rd322, %rd2, %rd321;
	ld.global.nc.f32 	%f427, [%rd322];
	fma.rn.f32 	%f428, %f22, %f427, 0f00000000;
	mul.wide.s32 	%rd323, %r387, 4;
	add.s64 	%rd324, %rd2, %rd323;
	ld.global.nc.f32 	%f429, [%rd324];
	mul.wide.s32 	%rd325, %r388, 4;
	add.s64 	%rd326, %rd2, %rd325;
	ld.global.nc.f32 	%f430, [%rd326];
	mul.f32 	%f431, %f552, %f430;
	fma.rn.f32 	%f432, %f535, %f429, %f431;
	add.f32 	%f433, %f428, %f432;
	mul.wide.s32 	%rd327, %r384, 4;
	add.s64 	%rd328, %rd2, %rd327;
	ld.global.nc.f32 	%f434, [%rd328];
	cvt.s64.s32 	%rd329, %r7;
	add.s64 	%rd331, %rd330, %rd329;
	shl.b64 	%rd332, %rd331, 2;
	add.s64 	%rd333, %rd2, %rd332;
	ld.global.nc.f32 	%f435, [%rd333+-4];
	mul.f32 	%f436, %f566, %f435;
	fma.rn.f32 	%f437, %f581, %f434, %f436;
	add.f32 	%f438, %f433, %f437;
	add.s64 	%rd334, %rd1, %rd321;
	ld.global.f32 	%f439, [%rd334];
	add.f32 	%f440, %f438, %f439;
	st.global.f32 	[%rd334], %f440;
	add.s64 	%rd336, %rd322, %rd335;
	ld.global.nc.f32 	%f441, [%rd336];
	fma.rn.f32 	%f442, %f22, %f441, 0f00000000;
	add.s64 	%rd337, %rd324, %rd335;
	ld.global.nc.f32 	%f443, [%rd337];
	add.s64 	%rd338, %rd326, %rd335;
	ld.global.nc.f32 	%f444, [%rd338];
	mul.f32 	%f445, %f552, %f444;
	fma.rn.f32 	%f446, %f535, %f443, %f445;
	add.f32 	%f447, %f442, %f446;
	add.s64 	%rd339, %rd328, %rd335;
	ld.global.nc.f32 	%f448, [%rd339];
	cvt.s64.s32 	%rd340, %r386;
	add.s64 	%rd341, %rd330, %rd340;
	shl.b64 	%rd342, %rd341, 2;
	add.s64 	%rd343, %rd2, %rd342;
	ld.global.nc.f32 	%f449, [%rd343+-4];
	mul.f32 	%f450, %f566, %f449;
	fma.rn.f32 	%f451, %f581, %f448, %f450;
	add.f32 	%f452, %f447, %f451;
	add.s64 	%rd344, %rd334, %rd335;
	ld.global.f32 	%f453, [%rd344];
	add.f32 	%f454, %f452, %f453;
	st.global.f32 	[%rd344], %f454;
	add.s32 	%r389, %r389, 2;
	shl.b32 	%r318, %r6, 1;
	add.s32 	%r388, %r388, %r318;
	add.s32 	%r387, %r387, %r318;
	add.s32 	%r386, %r386, %r318;
	add.s32 	%r7, %r7, %r318;
	add.s32 	%r384, %r384, %r318;
	add.s32 	%r8, %r8, %r318;
	setp.ne.s32 	%p61, %r389, 0;
	@%p61 bra 	$L__BB0_30;
$L__BB0_31:
	and.b32  	%r319, %r202, 1;
	setp.eq.b32 	%p62, %r319, 1;
	not.pred 	%p63, %p62;
	@%p63 bra 	$L__BB0_99;
	ld.param.f32 	%f582, [stencil3_param_8];
	ld.param.f32 	%f567, [stencil3_param_7];
	ld.param.f32 	%f553, [stencil3_param_6];
	ld.param.f32 	%f536, [stencil3_param_5];
	mad.lo.s32 	%r320, %r390, %r203, %r3;
	mul.lo.s32 	%r321, %r320, %r205;
	add.s32 	%r322, %r321, %r211;
	mul.wide.s32 	%rd345, %r322, 4;
	add.s64 	%rd346, %rd2, %rd345;
	ld.global.nc.f32 	%f455, [%rd346];
	fma.rn.f32 	%f456, %f22, %f455, 0f00000000;
	mul.lo.s32 	%r323, %r6, %r390;
	add.s32 	%r324, %r10, %r323;
	mul.wide.s32 	%rd347, %r324, 4;
	add.s64 	%rd348, %rd2, %rd347;
	ld.global.nc.f32 	%f457, [%rd348];
	add.s32 	%r325, %r12, %r323;
	mul.wide.s32 	%rd349, %r325, 4;
	add.s64 	%rd350, %rd2, %rd349;
	ld.global.nc.f32 	%f458, [%rd350];
	mul.f32 	%f459, %f553, %f458;
	fma.rn.f32 	%f460, %f536, %f457, %f459;
	add.f32 	%f461, %f456, %f460;
	add.s32 	%r326, %r321, %r13;
	mul.wide.s32 	%rd351, %r326, 4;
	add.s64 	%rd352, %rd2, %rd351;
	ld.global.nc.f32 	%f462, [%rd352];
	cvt.s64.s32 	%rd353, %r321;
	cvt.u64.u32 	%rd354, %r14;
	add.s64 	%rd355, %rd354, %rd353;
	shl.b64 	%rd356, %rd355, 2;
	add.s64 	%rd357, %rd2, %rd356;
	ld.global.nc.f32 	%f463, [%rd357+-4];
	mul.f32 	%f464, %f567, %f463;
	fma.rn.f32 	%f465, %f582, %f462, %f464;
	add.f32 	%f466, %f461, %f465;
	add.s64 	%rd358, %rd1, %rd345;
	ld.global.f32 	%f467, [%rd358];
	add.f32 	%f468, %f466, %f467;
	st.global.f32 	[%rd358], %f468;
	bra.uni 	$L__BB0_99;
$L__BB0_33:
	setp.lt.u32 	%p54, %r5, 3;
	mov.b32 	%r401, 0;
	@%p54 bra 	$L__BB0_36;
	and.b32  	%r293, %r202, 2147483644;
	neg.s32 	%r399, %r293;
	add.s32 	%r398, %r13, %r7;
	add.s32 	%r294, %r2, %r203;
	add.s32 	%r295, %r294, %r1;
	mul.lo.s32 	%r396, %r205, %r295;
	shl.b32 	%r296, %r203, 1;
	add.s32 	%r297, %r3, %r296;
	mul.lo.s32 	%r395, %r205, %r297;
	mad.lo.s32 	%r298, %r203, 3, %r3;
	mul.lo.s32 	%r394, %r205, %r298;
	cvt.u64.u32 	%rd255, %r14;
	mul.wide.s32 	%rd261, %r6, 4;
	mov.u32 	%r391, %r10;
	mov.u32 	%r392, %r12;
	mov.u32 	%r393, %r8;
	mov.u32 	%r397, %r7;
$L__BB0_35:
	.pragma "nounroll";
	ld.param.f32 	%f578, [stencil3_param_8];
	ld.param.f32 	%f563, [stencil3_param_7];
	ld.param.f32 	%f549, [stencil3_param_6];
	ld.param.f32 	%f532, [stencil3_param_5];
	and.b32  	%r401, %r202, 2147483644;
	mul.wide.s32 	%rd248, %r391, 4;
	add.s64 	%rd249, %rd2, %rd248;
	ld.global.nc.f32 	%f343, [%rd249];
	mul.wide.s32 	%rd250, %r392, 4;
	add.s64 	%rd251, %rd2, %rd250;
	ld.global.nc.f32 	%f344, [%rd251];
	mul.f32 	%f345, %f549, %f344;
	fma.rn.f32 	%f346, %f532, %f343, %f345;
	add.f32 	%f347, %f346, 0f00000000;
	mul.wide.s32 	%rd252, %r398, 4;
	add.s64 	%rd253, %rd2, %rd252;
	ld.global.nc.f32 	%f348, [%rd253];
	cvt.s64.s32 	%rd254, %r397;
	add.s64 	%rd256, %rd255, %rd254;
	shl.b64 	%rd257, %rd256, 2;
	add.s64 	%rd258, %rd2, %rd257;
	ld.global.nc.f32 	%f349, [%rd258+-4];
	mul.f32 	%f350, %f563, %f349;
	fma.rn.f32 	%f351, %f578, %f348, %f350;
	add.f32 	%f352, %f347, %f351;
	mul.wide.s32 	%rd259, %r393, 4;
	add.s64 	%rd260, %rd1, %rd259;
	ld.global.f32 	%f353, [%rd260];
	add.f32 	%f354, %f352, %f353;
	st.global.f32 	[%rd260], %f354;
	add.s64 	%rd262, %rd249, %rd261;
	ld.global.nc.f32 	%f355, [%rd262];
	add.s64 	%rd263, %rd251, %rd261;
	ld.global.nc.f32 	%f356, [%rd263];
	mul.f32 	%f357, %f549, %f356;
	fma.rn.f32 	%f358, %f532, %f355, %f357;
	add.f32 	%f359, %f358, 0f00000000;
	add.s64 	%rd264, %rd253, %rd261;
	ld.global.nc.f32 	%f360, [%rd264];
	cvt.s64.s32 	%rd265, %r396;
	add.s64 	%rd266, %rd255, %rd265;
	shl.b64 	%rd267, %rd266, 2;
	add.s64 	%rd268, %rd2, %rd267;
	ld.global.nc.f32 	%f361, [%rd268+-4];
	mul.f32 	%f362, %f563, %f361;
	fma.rn.f32 	%f363, %f578, %f360, %f362;
	add.f32 	%f364, %f359, %f363;
	add.s64 	%rd269, %rd260, %rd261;
	ld.global.f32 	%f365, [%rd269];
	add.f32 	%f366, %f364, %f365;
	st.global.f32 	[%rd269], %f366;
	add.s64 	%rd270, %rd262, %rd261;
	ld.global.nc.f32 	%f367, [%rd270];
	add.s64 	%rd271, %rd263, %rd261;
	ld.global.nc.f32 	%f368, [%rd271];
	mul.f32 	%f369, %f549, %f368;
	fma.rn.f32 	%f370, %f532, %f367, %f369;
	add.f32 	%f371, %f370, 0f00000000;
	add.s64 	%rd272, %rd264, %rd261;
	ld.global.nc.f32 	%f372, [%rd272];
	cvt.s64.s32 	%rd273, %r395;
	add.s64 	%rd274, %rd255, %rd273;
	shl.b64 	%rd275, %rd274, 2;
	add.s64 	%rd276, %rd2, %rd275;
	ld.global.nc.f32 	%f373, [%rd276+-4];
	mul.f32 	%f374, %f563, %f373;
	fma.rn.f32 	%f375, %f578, %f372, %f374;
	add.f32 	%f376, %f371, %f375;
	add.s64 	%rd277, %rd269, %rd261;
	ld.global.f32 	%f377, [%rd277];
	add.f32 	%f378, %f376, %f377;
	st.global.f32 	[%rd277], %f378;
	add.s64 	%rd278, %rd270, %rd261;
	ld.global.nc.f32 	%f379, [%rd278];
	add.s64 	%rd279, %rd271, %rd261;
	ld.global.nc.f32 	%f380, [%rd279];
	mul.f32 	%f381, %f549, %f380;
	fma.rn.f32 	%f382, %f532, %f379, %f381;
	add.f32 	%f383, %f382, 0f00000000;
	add.s64 	%rd280, %rd272, %rd261;
	ld.global.nc.f32 	%f384, [%rd280];
	cvt.s64.s32 	%rd281, %r394;
	add.s64 	%rd282, %rd255, %rd281;
	shl.b64 	%rd283, %rd282, 2;
	add.s64 	%rd284, %rd2, %rd283;
	ld.global.nc.f32 	%f385, [%rd284+-4];
	mul.f32 	%f386, %f563, %f385;
	fma.rn.f32 	%f387, %f578, %f384, %f386;
	add.f32 	%f388, %f383, %f387;
	add.s64 	%rd285, %rd277, %rd261;
	ld.global.f32 	%f389, [%rd285];
	add.f32 	%f390, %f388, %f389;
	st.global.f32 	[%rd285], %f390;
	add.s32 	%r399, %r399, 4;
	shl.b32 	%r299, %r6, 2;
	add.s32 	%r398, %r398, %r299;
	add.s32 	%r397, %r397, %r299;
	add.s32 	%r396, %r396, %r299;
	add.s32 	%r395, %r395, %r299;
	add.s32 	%r394, %r394, %r299;
	add.s32 	%r393, %r393, %r299;
	add.s32 	%r392, %r392, %r299;
	add.s32 	%r391, %r391, %r299;
	setp.ne.s32 	%p55, %r399, 0;
	@%p55 bra 	$L__BB0_35;
$L__BB0_36:
	and.b32  	%r92, %r202, 3;
	setp.eq.s32 	%p56, %r92, 0;
	@%p56 bra 	$L__BB0_99;
	setp.eq.s32 	%p57, %r92, 1;
	@%p57 bra 	$L__BB0_39;
	ld.param.f32 	%f579, [stencil3_param_8];
	ld.param.f32 	%f564, [stencil3_param_7];
	ld.param.f32 	%f550, [stencil3_param_6];
	ld.param.f32 	%f533, [stencil3_param_5];
	mul.lo.s32 	%r300, %r6, %r401;
	add.s32 	%r301, %r10, %r300;
	mul.wide.s32 	%rd286, %r301, 4;
	add.s64 	%rd287, %rd2, %rd286;
	ld.global.nc.f32 	%f391, [%rd287];
	add.s32 	%r302, %r12, %r300;
	mul.wide.s32 	%rd288, %r302, 4;
	add.s64 	%rd289, %rd2, %rd288;
	ld.global.nc.f32 	%f392, [%rd289];
	mul.f32 	%f393, %f550, %f392;
	fma.rn.f32 	%f394, %f533, %f391, %f393;
	add.f32 	%f395, %f394, 0f00000000;
	add.s32 	%r303, %r300, %r7;
	add.s32 	%r304, %r303, %r13;
	mul.wide.s32 	%rd290, %r304, 4;
	add.s64 	%rd291, %rd2, %rd290;
	ld.global.nc.f32 	%f396, [%rd291];
	cvt.s64.s32 	%rd292, %r303;
	cvt.u64.u32 	%rd293, %r14;
	add.s64 	%rd294, %rd293, %rd292;
	shl.b64 	%rd295, %rd294, 2;
	add.s64 	%rd296, %rd2, %rd295;
	ld.global.nc.f32 	%f397, [%rd296+-4];
	mul.f32 	%f398, %f564, %f397;
	fma.rn.f32 	%f399, %f579, %f396, %f398;
	add.f32 	%f400, %f395, %f399;
	add.s32 	%r305, %r8, %r300;
	mul.wide.s32 	%rd297, %r305, 4;
	add.s64 	%rd298, %rd1, %rd297;
	ld.global.f32 	%f401, [%rd298];
	add.f32 	%f402, %f400, %f401;
	st.global.f32 	[%rd298], %f402;
	mul.wide.s32 	%rd299, %r6, 4;
	add.s64 	%rd300, %rd287, %rd299;
	ld.global.nc.f32 	%f403, [%rd300];
	add.s64 	%rd301, %rd289, %rd299;
	ld.global.nc.f32 	%f404, [%rd301];
	mul.f32 	%f405, %f550, %f404;
	fma.rn.f32 	%f406, %f533, %f403, %f405;
	add.f32 	%f407, %f406, 0f00000000;
	add.s32 	%r306, %r303, %r6;
	add.s64 	%rd302, %rd291, %rd299;
	ld.global.nc.f32 	%f408, [%rd302];
	cvt.s64.s32 	%rd303, %r306;
	add.s64 	%rd304, %rd293, %rd303;
	shl.b64 	%rd305, %rd304, 2;
	add.s64 	%rd306, %rd2, %rd305;
	ld.global.nc.f32 	%f409, [%rd306+-4];
	mul.f32 	%f410, %f564, %f409;
	fma.rn.f32 	%f411, %f579, %f408, %f410;
	add.f32 	%f412, %f407, %f411;
	add.s64 	%rd307, %rd298, %rd299;
	ld.global.f32 	%f413, [%rd307];
	add.f32 	%f414, %f412, %f413;
	st.global.f32 	[%rd307], %f414;
	add.s32 	%r401, %r401, 2;
$L__BB0_39:
	and.b32  	%r307, %r202, 1;
	setp.eq.b32 	%p58, %r307, 1;
	not.pred 	%p59, %p58;
	@%p59 bra 	$L__BB0_99;
	ld.param.f32 	%f580, [stencil3_param_8];
	ld.param.f32 	%f565, [stencil3_param_7];
	ld.param.f32 	%f551, [stencil3_param_6];
	ld.param.f32 	%f534, [stencil3_param_5];
	mul.lo.s32 	%r308, %r6, %r401;
	add.s32 	%r309, %r10, %r308;
	mul.wide.s32 	%rd308, %r309, 4;
	add.s64 	%rd309, %rd2, %rd308;
	ld.global.nc.f32 	%f415, [%rd309];
	add.s32 	%r310, %r12, %r308;
	mul.wide.s32 	%rd310, %r310, 4;
	add.s64 	%rd311, %rd2, %rd310;
	ld.global.nc.f32 	%f416, [%rd311];
	mul.f32 	%f417, %f551, %f416;
	fma.rn.f32 	%f418, %f534, %f415, %f417;
	add.f32 	%f419, %f418, 0f00000000;
	add.s32 	%r311, %r308, %r7;
	add.s32 	%r312, %r311, %r13;
	mul.wide.s32 	%rd312, %r312, 4;
	add.s64 	%rd313, %rd2, %rd312;
	ld.global.nc.f32 	%f420, [%rd313];
	cvt.s64.s32 	%rd314, %r311;
	cvt.u64.u32 	%rd315, %r14;
	add.s64 	%rd316, %rd315, %rd314;
	shl.b64 	%rd317, %rd316, 2;
	add.s64 	%rd318, %rd2, %rd317;
	ld.global.nc.f32 	%f421, [%rd318+-4];
	mul.f32 	%f422, %f565, %f421;
	fma.rn.f32 	%f423, %f580, %f420, %f422;
	add.f32 	%f424, %f419, %f423;
	add.s32 	%r313, %r8, %r308;
	mul.wide.s32 	%rd319, %r313, 4;
	add.s64 	%rd320, %rd1, %rd319;
	ld.global.f32 	%f425, [%rd320];
	add.f32 	%f426, %f424, %f425;
	st.global.f32 	[%rd320], %f426;
	bra.uni 	$L__BB0_99;
$L__BB0_41:
	setp.eq.f32 	%p40, %f22, 0f00000000;
	@%p40 bra 	$L__BB0_50;
	setp.lt.u32 	%p47, %r5, 3;
	mov.b32 	%r410, 0;
	@%p47 bra 	$L__BB0_45;
	and.b32  	%r410, %r202, 2147483644;
	neg.s32 	%r408, %r410;
	add.s32 	%r276, %r2, %r203;
	add.s32 	%r277, %r276, %r1;
	mul.lo.s32 	%r407, %r205, %r277;
	shl.b32 	%r278, %r203, 1;
	add.s32 	%r279, %r3, %r278;
	mul.lo.s32 	%r406, %r205, %r279;
	mad.lo.s32 	%r280, %r203, 3, %r3;
	mul.lo.s32 	%r405, %r205, %r280;
	add.s32 	%r403, %r13, %r7;
	cvt.u64.u32 	%rd193, %r14;
	mul.wide.s32 	%rd198, %r6, 4;
$L__BB0_44:
	.pragma "nounroll";
	ld.param.f32 	%f575, [stencil3_param_8];
	ld.param.f32 	%f560, [stencil3_param_7];
	mul.wide.s32 	%rd188, %r8, 4;
	add.s64 	%rd189, %rd2, %rd188;
	ld.global.nc.f32 	%f280, [%rd189];
	fma.rn.f32 	%f281, %f22, %f280, 0f00000000;
	mul.wide.s32 	%rd190, %r403, 4;
	add.s64 	%rd191, %rd2, %rd190;
	ld.global.nc.f32 	%f282, [%rd191];
	cvt.s64.s32 	%rd192, %r7;
	add.s64 	%rd194, %rd193, %rd192;
	shl.b64 	%rd195, %rd194, 2;
	add.s64 	%rd196, %rd2, %rd195;
	ld.global.nc.f32 	%f283, [%rd196+-4];
	mul.f32 	%f284, %f560, %f283;
	fma.rn.f32 	%f285, %f575, %f282, %f284;
	add.f32 	%f286, %f281, %f285;
	add.s64 	%rd197, %rd1, %rd188;
	ld.global.f32 	%f287, [%rd197];
	add.f32 	%f288, %f286, %f287;
	st.global.f32 	[%rd197], %f288;
	add.s64 	%rd199, %rd189, %rd198;
	ld.global.nc.f32 	%f289, [%rd199];
	fma.rn.f32 	%f290, %f22, %f289, 0f00000000;
	add.s64 	%rd200, %rd191, %rd198;
	ld.global.nc.f32 	%f291, [%rd200];
	cvt.s64.s32 	%rd201, %r407;
	add.s64 	%rd202, %rd193, %rd201;
	shl.b64 	%rd203, %rd202, 2;
	add.s64 	%rd204, %rd2, %rd203;
	ld.global.nc.f32 	%f292, [%rd204+-4];
	mul.f32 	%f293, %f560, %f292;
	fma.rn.f32 	%f294, %f575, %f291, %f293;
	add.f32 	%f295, %f290, %f294;
	add.s64 	%rd205, %rd197, %rd198;
	ld.global.f32 	%f296, [%rd205];
	add.f32 	%f297, %f295, %f296;
	st.global.f32 	[%rd205], %f297;
	add.s64 	%rd206, %rd199, %rd198;
	ld.global.nc.f32 	%f298, [%rd206];
	fma.rn.f32 	%f299, %f22, %f298, 0f00000000;
	add.s64 	%rd207, %rd200, %rd198;
	ld.global.nc.f32 	%f300, [%rd207];
	cvt.s64.s32 	%rd208, %r406;
	add.s64 	%rd209, %rd193, %rd208;
	shl.b64 	%rd210, %rd209, 2;
	add.s64 	%rd211, %rd2, %rd210;
	ld.global.nc.f32 	%f301, [%rd211+-4];
	mul.f32 	%f302, %f560, %f301;
	fma.rn.f32 	%f303, %f575, %f300, %f302;
	add.f32 	%f304, %f299, %f303;
	add.s64 	%rd212, %rd205, %rd198;
	ld.global.f32 	%f305, [%rd212];
	add.f32 	%f306, %f304, %f305;
	st.global.f32 	[%rd212], %f306;
	add.s64 	%rd213, %rd206, %rd198;
	ld.global.nc.f32 	%f307, [%rd213];
	fma.rn.f32 	%f308, %f22, %f307, 0f00000000;
	add.s64 	%rd214, %rd207, %rd198;
	ld.global.nc.f32 	%f309, [%rd214];
	cvt.s64.s32 	%rd215, %r405;
	add.s64 	%rd216, %rd193, %rd215;
	shl.b64 	%rd217, %rd216, 2;
	add.s64 	%rd218, %rd2, %rd217;
	ld.global.nc.f32 	%f310, [%rd218+-4];
	mul.f32 	%f311, %f560, %f310;
	fma.rn.f32 	%f312, %f575, %f309, %f311;
	add.f32 	%f313, %f308, %f312;
	add.s64 	%rd219, %rd212, %rd198;
	ld.global.f32 	%f314, [%rd219];
	add.f32 	%f315, %f313, %f314;
	st.global.f32 	[%rd219], %f315;
	add.s32 	%r408, %r408, 4;
	shl.b32 	%r281, %r6, 2;
	add.s32 	%r407, %r407, %r281;
	add.s32 	%r406, %r406, %r281;
	add.s32 	%r405, %r405, %r281;
	add.s32 	%r7, %r7, %r281;
	add.s32 	%r403, %r403, %r281;
	add.s32 	%r8, %r8, %r281;
	setp.ne.s32 	%p48, %r408, 0;
	@%p48 bra 	$L__BB0_44;
$L__BB0_45:
	and.b32  	%r116, %r202, 3;
	setp.eq.s32 	%p49, %r116, 0;
	@%p49 bra 	$L__BB0_99;
	setp.eq.s32 	%p50, %r116, 1;
	@%p50 bra 	$L__BB0_48;
	ld.param.f32 	%f576, [stencil3_param_8];
	ld.param.f32 	%f561, [stencil3_param_7];
	mad.lo.s32 	%r282, %r410, %r203, %r3;
	mul.lo.s32 	%r283, %r282, %r205;
	add.s32 	%r284, %r283, %r211;
	mul.wide.s32 	%rd220, %r284, 4;
	add.s64 	%rd221, %rd2, %rd220;
	ld.global.nc.f32 	%f316, [%rd221];
	fma.rn.f32 	%f317, %f22, %f316, 0f00000000;
	add.s32 	%r285, %r283, %r13;
	mul.wide.s32 	%rd222, %r285, 4;
	add.s64 	%rd223, %rd2, %rd222;
	ld.global.nc.f32 	%f318, [%rd223];
	cvt.s64.s32 	%rd224, %r283;
	cvt.u64.u32 	%rd225, %r14;
	add.s64 	%rd226, %rd225, %rd224;
	shl.b64 	%rd227, %rd226, 2;
	add.s64 	%rd228, %rd2, %rd227;
	ld.global.nc.f32 	%f319, [%rd228+-4];
	mul.f32 	%f320, %f561, %f319;
	fma.rn.f32 	%f321, %f576, %f318, %f320;
	add.f32 	%f322, %f317, %f321;
	add.s64 	%rd229, %rd1, %rd220;
	ld.global.f32 	%f323, [%rd229];
	add.f32 	%f324, %f322, %f323;
	st.global.f32 	[%rd229], %f324;
	add.s32 	%r286, %r283, %r6;
	mul.wide.s32 	%rd230, %r6, 4;
	add.s64 	%rd231, %rd221, %rd230;
	ld.global.nc.f32 	%f325, [%rd231];
	fma.rn.f32 	%f326, %f22, %f325, 0f00000000;
	add.s64 	%rd232, %rd223, %rd230;
	ld.global.nc.f32 	%f327, [%rd232];
	cvt.s64.s32 	%rd233, %r286;
	add.s64 	%rd234, %rd225, %rd233;
	shl.b64 	%rd235, %rd234, 2;
	add.s64 	%rd236, %rd2, %rd235;
	ld.global.nc.f32 	%f328, [%rd236+-4];
	mul.f32 	%f329, %f561, %f328;
	fma.rn.f32 	%f330, %f576, %f327, %f329;
	add.f32 	%f331, %f326, %f330;
	add.s64 	%rd237, %rd229, %rd230;
	ld.global.f32 	%f332, [%rd237];
	add.f32 	%f333, %f331, %f332;
	st.global.f32 	[%rd237], %f333;
	add.s32 	%r410, %r410, 2;
$L__BB0_48:
	and.b32  	%r287, %r202, 1;
	setp.eq.b32 	%p51, %r287, 1;
	not.pred 	%p52, %p51;
	@%p52 bra 	$L__BB0_99;
	ld.param.f32 	%f577, [stencil3_param_8];
	ld.param.f32 	%f562, [stencil3_param_7];
	mad.lo.s32 	%r288, %r410, %r203, %r3;
	mul.lo.s32 	%r289, %r288, %r205;
	add.s32 	%r290, %r289, %r211;
	mul.wide.s32 	%rd238, %r290, 4;
	add.s64 	%rd239, %rd2, %rd238;
	ld.global.nc.f32 	%f334, [%rd239];
	fma.rn.f32 	%f335, %f22, %f334, 0f00000000;
	add.s32 	%r291, %r289, %r13;
	mul.wide.s32 	%rd240, %r291, 4;
	add.s64 	%rd241, %rd2, %rd240;
	ld.global.nc.f32 	%f336, [%rd241];
	cvt.s64.s32 	%rd242, %r289;
	cvt.u64.u32 	%rd243, %r14;
	add.s64 	%rd244, %rd243, %rd242;
	shl.b64 	%rd245, %rd244, 2;
	add.s64 	%rd246, %rd2, %rd245;
	ld.global.nc.f32 	%f337, [%rd246+-4];
	mul.f32 	%f338, %f562, %f337;
	fma.rn.f32 	%f339, %f577, %f336, %f338;
	add.f32 	%f340, %f335, %f339;
	add.s64 	%rd247, %rd1, %rd238;
	ld.global.f32 	%f341, [%rd247];
	add.f32 	%f342, %f340, %f341;
	st.global.f32 	[%rd247], %f342;
	bra.uni 	$L__BB0_99;
$L__BB0_50:
	and.b32  	%r119, %r202, 3;
	setp.lt.u32 	%p41, %r5, 3;
	mov.b32 	%r419, 0;
	@%p41 bra 	$L__BB0_53;
	and.b32  	%r419, %r202, 2147483644;
	neg.s32 	%r417, %r419;
	add.s32 	%r259, %r2, %r203;
	add.s32 	%r260, %r259, %r1;
	mul.lo.s32 	%r416, %r205, %r260;
	shl.b32 	%r123, %r6, 2;
	shl.b32 	%r261, %r203, 1;
	add.s32 	%r262, %r3, %r261;
	mul.lo.s32 	%r415, %r205, %r262;
	mad.lo.s32 	%r263, %r203, 3, %r3;
	mul.lo.s32 	%r414, %r205, %r263;
	add.s32 	%r411, %r13, %r7;
	cvt.u64.u32 	%rd138, %r14;
	mul.wide.s32 	%rd144, %r6, 4;
$L__BB0_52:
	.pragma "nounroll";
	ld.param.f32 	%f572, [stencil3_param_8];
	ld.param.f32 	%f557, [stencil3_param_7];
	mul.wide.s32 	%rd135, %r411, 4;
	add.s64 	%rd136, %rd2, %rd135;
	ld.global.nc.f32 	%f231, [%rd136];
	cvt.s64.s32 	%rd137, %r7;
	add.s64 	%rd139, %rd138, %rd137;
	shl.b64 	%rd140, %rd139, 2;
	add.s64 	%rd141, %rd2, %rd140;
	ld.global.nc.f32 	%f232, [%rd141+-4];
	mul.f32 	%f233, %f557, %f232;
	fma.rn.f32 	%f234, %f572, %f231, %f233;
	add.f32 	%f235, %f234, 0f00000000;
	mul.wide.s32 	%rd142, %r8, 4;
	add.s64 	%rd143, %rd1, %rd142;
	ld.global.f32 	%f236, [%rd143];
	add.f32 	%f237, %f235, %f236;
	st.global.f32 	[%rd143], %f237;
	add.s64 	%rd145, %rd136, %rd144;
	ld.global.nc.f32 	%f238, [%rd145];
	cvt.s64.s32 	%rd146, %r416;
	add.s64 	%rd147, %rd138, %rd146;
	shl.b64 	%rd148, %rd147, 2;
	add.s64 	%rd149, %rd2, %rd148;
	ld.global.nc.f32 	%f239, [%rd149+-4];
	mul.f32 	%f240, %f557, %f239;
	fma.rn.f32 	%f241, %f572, %f238, %f240;
	add.f32 	%f242, %f241, 0f00000000;
	add.s64 	%rd150, %rd143, %rd144;
	ld.global.f32 	%f243, [%rd150];
	add.f32 	%f244, %f242, %f243;
	st.global.f32 	[%rd150], %f244;
	add.s64 	%rd151, %rd145, %rd144;
	ld.global.nc.f32 	%f245, [%rd151];
	cvt.s64.s32 	%rd152, %r415;
	add.s64 	%rd153, %rd138, %rd152;
	shl.b64 	%rd154, %rd153, 2;
	add.s64 	%rd155, %rd2, %rd154;
	ld.global.nc.f32 	%f246, [%rd155+-4];
	mul.f32 	%f247, %f557, %f246;
	fma.rn.f32 	%f248, %f572, %f245, %f247;
	add.f32 	%f249, %f248, 0f00000000;
	add.s64 	%rd156, %rd150, %rd144;
	ld.global.f32 	%f250, [%rd156];
	add.f32 	%f251, %f249, %f250;
	st.global.f32 	[%rd156], %f251;
	add.s64 	%rd157, %rd151, %rd144;
	ld.global.nc.f32 	%f252, [%rd157];
	cvt.s64.s32 	%rd158, %r414;
	add.s64 	%rd159, %rd138, %rd158;
	shl.b64 	%rd160, %rd159, 2;
	add.s64 	%rd161, %rd2, %rd160;
	ld.global.nc.f32 	%f253, [%rd161+-4];
	mul.f32 	%f254, %f557, %f253;
	fma.rn.f32 	%f255, %f572, %f252, %f254;
	add.f32 	%f256, %f255, 0f00000000;
	add.s64 	%rd162, %rd156, %rd144;
	ld.global.f32 	%f257, [%rd162];
	add.f32 	%f258, %f256, %f257;
	st.global.f32 	[%rd162], %f258;
	add.s32 	%r417, %r417, 4;
	add.s32 	%r416, %r416, %r123;
	add.s32 	%r415, %r415, %r123;
	add.s32 	%r414, %r414, %r123;
	add.s32 	%r7, %r7, %r123;
	add.s32 	%r8, %r8, %r123;
	add.s32 	%r411, %r411, %r123;
	setp.ne.s32 	%p42, %r417, 0;
	@%p42 bra 	$L__BB0_52;
$L__BB0_53:
	setp.eq.s32 	%p43, %r119, 0;
	@%p43 bra 	$L__BB0_99;
	setp.eq.s32 	%p44, %r119, 1;
	@%p44 bra 	$L__BB0_56;
	ld.param.f32 	%f573, [stencil3_param_8];
	ld.param.f32 	%f558, [stencil3_param_7];
	mad.lo.s32 	%r264, %r419, %r203, %r3;
	mul.lo.s32 	%r265, %r264, %r205;
	add.s32 	%r266, %r265, %r13;
	mul.wide.s32 	%rd163, %r266, 4;
	add.s64 	%rd164, %rd2, %rd163;
	ld.global.nc.f32 	%f259, [%rd164];
	cvt.s64.s32 	%rd165, %r265;
	cvt.u64.u32 	%rd166, %r14;
	add.s64 	%rd167, %rd166, %rd165;
	shl.b64 	%rd168, %rd167, 2;
	add.s64 	%rd169, %rd2, %rd168;
	ld.global.nc.f32 	%f260, [%rd169+-4];
	mul.f32 	%f261, %f558, %f260;
	fma.rn.f32 	%f262, %f573, %f259, %f261;
	add.f32 	%f263, %f262, 0f00000000;
	add.s32 	%r267, %r265, %r211;
	mul.wide.s32 	%rd170, %r267, 4;
	add.s64 	%rd171, %rd1, %rd170;
	ld.global.f32 	%f264, [%rd171];
	add.f32 	%f265, %f263, %f264;
	st.global.f32 	[%rd171], %f265;
	add.s32 	%r268, %r265, %r6;
	mul.wide.s32 	%rd172, %r6, 4;
	add.s64 	%rd173, %rd164, %rd172;
	ld.global.nc.f32 	%f266, [%rd173];
	cvt.s64.s32 	%rd174, %r268;
	add.s64 	%rd175, %rd166, %rd174;
	shl.b64 	%rd176, %rd175, 2;
	add.s64 	%rd177, %rd2, %rd176;
	ld.global.nc.f32 	%f267, [%rd177+-4];
	mul.f32 	%f268, %f558, %f267;
	fma.rn.f32 	%f269, %f573, %f266, %f268;
	add.f32 	%f270, %f269, 0f00000000;
	add.s64 	%rd178, %rd171, %rd172;
	ld.global.f32 	%f271, [%rd178];
	add.f32 	%f272, %f270, %f271;
	st.global.f32 	[%rd178], %f272;
	add.s32 	%r419, %r419, 2;
$L__BB0_56:
	and.b32  	%r269, %r202, 1;
	setp.eq.b32 	%p45, %r269, 1;
	not.pred 	%p46, %p45;
	@%p46 bra 	$L__BB0_99;
	ld.param.f32 	%f574, [stencil3_param_8];
	ld.param.f32 	%f559, [stencil3_param_7];
	mad.lo.s32 	%r270, %r419, %r203, %r3;
	mul.lo.s32 	%r271, %r270, %r205;
	add.s32 	%r272, %r271, %r13;
	mul.wide.s32 	%rd179, %r272, 4;
	add.s64 	%rd180, %rd2, %rd179;
	ld.global.nc.f32 	%f273, [%rd180];
	cvt.s64.s32 	%rd181, %r271;
	cvt.u64.u32 	%rd182, %r14;
	add.s64 	%rd183, %rd182, %rd181;
	shl.b64 	%rd184, %rd183, 2;
	add.s64 	%rd185, %rd2, %rd184;
	ld.global.nc.f32 	%f274, [%rd185+-4];
	mul.f32 	%f275, %f559, %f274;
	fma.rn.f32 	%f276, %f574, %f273, %f275;
	add.f32 	%f277, %f276, 0f00000000;
	add.s32 	%r273, %r271, %r211;
	mul.wide.s32 	%rd186, %r273, 4;
	add.s64 	%rd187, %rd1, %rd186;
	ld.global.f32 	%f278, [%rd187];
	add.f32 	%f279, %f277, %f278;
	st.global.f32 	[%rd187], %f279;
	bra.uni 	$L__BB0_99;
$L__BB0_58:
	ld.param.f32 	%f524, [stencil3_param_5];
	setp.eq.f32 	%p8, %f524, 0f00000000;
	@%p8 bra 	$L__BB0_76;
	setp.eq.f32 	%p26, %f22, 0f00000000;
	@%p26 bra 	$L__BB0_68;
	and.b32  	%r144, %r202, 3;
	setp.lt.u32 	%p33, %r5, 3;
	mov.b32 	%r425, 0;
	@%p33 bra 	$L__BB0_63;
	and.b32  	%r425, %r202, 2147483644;
	neg.s32 	%r423, %r425;
	shl.b32 	%r147, %r6, 2;
	mul.wide.s32 	%rd103, %r6, 4;
	mov.u32 	%r421, %r10;
	mov.u32 	%r422, %r12;
$L__BB0_62:
	.pragma "nounroll";
	ld.param.f32 	%f546, [stencil3_param_6];
	ld.param.f32 	%f528, [stencil3_param_5];
	mul.wide.s32 	%rd96, %r8, 4;
	add.s64 	%rd97, %rd2, %rd96;
	ld.global.nc.f32 	%f168, [%rd97];
	fma.rn.f32 	%f169, %f22, %f168, 0f00000000;
	mul.wide.s32 	%rd98, %r421, 4;
	add.s64 	%rd99, %rd2, %rd98;
	ld.global.nc.f32 	%f170, [%rd99];
	mul.wide.s32 	%rd100, %r422, 4;
	add.s64 	%rd101, %rd2, %rd100;
	ld.global.nc.f32 	%f171, [%rd101];
	mul.f32 	%f172, %f546, %f171;
	fma.rn.f32 	%f173, %f528, %f170, %f172;
	add.f32 	%f174, %f169, %f173;
	add.s64 	%rd102, %rd1, %rd96;
	ld.global.f32 	%f175, [%rd102];
	add.f32 	%f176, %f174, %f175;
	st.global.f32 	[%rd102], %f176;
	add.s64 	%rd104, %rd97, %rd103;
	ld.global.nc.f32 	%f177, [%rd104];
	fma.rn.f32 	%f178, %f22, %f177, 0f00000000;
	add.s64 	%rd105, %rd99, %rd103;
	ld.global.nc.f32 	%f179, [%rd105];
	add.s64 	%rd106, %rd101, %rd103;
	ld.global.nc.f32 	%f180, [%rd106];
	mul.f32 	%f181, %f546, %f180;
	fma.rn.f32 	%f182, %f528, %f179, %f181;
	add.f32 	%f183, %f178, %f182;
	add.s64 	%rd107, %rd102, %rd103;
	ld.global.f32 	%f184, [%rd107];
	add.f32 	%f185, %f183, %f184;
	st.global.f32 	[%rd107], %f185;
	add.s64 	%rd108, %rd104, %rd103;
	ld.global.nc.f32 	%f186, [%rd108];
	fma.rn.f32 	%f187, %f22, %f186, 0f00000000;
	add.s64 	%rd109, %rd105, %rd103;
	ld.global.nc.f32 	%f188, [%rd109];
	add.s64 	%rd110, %rd106, %rd103;
	ld.global.nc.f32 	%f189, [%rd110];
	mul.f32 	%f190, %f546, %f189;
	fma.rn.f32 	%f191, %f528, %f188, %f190;
	add.f32 	%f192, %f187, %f191;
	add.s64 	%rd111, %rd107, %rd103;
	ld.global.f32 	%f193, [%rd111];
	add.f32 	%f194, %f192, %f193;
	st.global.f32 	[%rd111], %f194;
	add.s64 	%rd112, %rd108, %rd103;
	ld.global.nc.f32 	%f195, [%rd112];
	fma.rn.f32 	%f196, %f22, %f195, 0f00000000;
	add.s64 	%rd113, %rd109, %rd103;
	ld.global.nc.f32 	%f197, [%rd113];
	add.s64 	%rd114, %rd110, %rd103;
	ld.global.nc.f32 	%f198, [%rd114];
	mul.f32 	%f199, %f546, %f198;
	fma.rn.f32 	%f200, %f528, %f197, %f199;
	add.f32 	%f201, %f196, %f200;
	add.s64 	%rd115, %rd111, %rd103;
	ld.global.f32 	%f202, [%rd115];
	add.f32 	%f203, %f201, %f202;
	st.global.f32 	[%rd115], %f203;
	add.s32 	%r423, %r423, 4;
	add.s32 	%r422, %r422, %r147;
	add.s32 	%r421, %r421, %r147;
	add.s32 	%r8, %r8, %r147;
	setp.ne.s32 	%p34, %r423, 0;
	@%p34 bra 	$L__BB0_62;
$L__BB0_63:
	setp.eq.s32 	%p35, %r144, 0;
	@%p35 bra 	$L__BB0_99;
	setp.eq.s32 	%p36, %r144, 1;
	@%p36 bra 	$L__BB0_66;
	ld.param.f32 	%f547, [stencil3_param_6];
	ld.param.f32 	%f529, [stencil3_param_5];
	mad.lo.s32 	%r247, %r425, %r203, %r3;
	mad.lo.s32 	%r248, %r247, %r205, %r211;
	mul.wide.s32 	%rd116, %r248, 4;
	add.s64 	%rd117, %rd2, %rd116;
	ld.global.nc.f32 	%f204, [%rd117];
	fma.rn.f32 	%f205, %f22, %f204, 0f00000000;
	mul.lo.s32 	%r249, %r6, %r425;
	add.s32 	%r250, %r10, %r249;
	mul.wide.s32 	%rd118, %r250, 4;
	add.s64 	%rd119, %rd2, %rd118;
	ld.global.nc.f32 	%f206, [%rd119];
	add.s32 	%r251, %r12, %r249;
	mul.wide.s32 	%rd120, %r251, 4;
	add.s64 	%rd121, %rd2, %rd120;
	ld.global.nc.f32 	%f207, [%rd121];
	mul.f32 	%f208, %f547, %f207;
	fma.rn.f32 	%f209, %f529, %f206, %f208;
	add.f32 	%f210, %f205, %f209;
	add.s64 	%rd122, %rd1, %rd116;
	ld.global.f32 	%f211, [%rd122];
	add.f32 	%f212, %f210, %f211;
	st.global.f32 	[%rd122], %f212;
	mul.wide.s32 	%rd123, %r6, 4;
	add.s64 	%rd124, %rd117, %rd123;
	ld.global.nc.f32 	%f213, [%rd124];
	fma.rn.f32 	%f214, %f22, %f213, 0f00000000;
	add.s64 	%rd125, %rd119, %rd123;
	ld.global.nc.f32 	%f215, [%rd125];
	add.s64 	%rd126, %rd121, %rd123;
	ld.global.nc.f32 	%f216, [%rd126];
	mul.f32 	%f217, %f547, %f216;
	fma.rn.f32 	%f218, %f529, %f215, %f217;
	add.f32 	%f219, %f214, %f218;
	add.s64 	%rd127, %rd122, %rd123;
	ld.global.f32 	%f220, [%rd127];
	add.f32 	%f221, %f219, %f220;
	st.global.f32 	[%rd127], %f221;
	add.s32 	%r425, %r425, 2;
$L__BB0_66:
	and.b32  	%r252, %r202, 1;
	setp.eq.b32 	%p37, %r252, 1;
	not.pred 	%p38, %p37;
	@%p38 bra 	$L__BB0_99;
	ld.param.f32 	%f548, [stencil3_param_6];
	ld.param.f32 	%f530, [stencil3_param_5];
	mad.lo.s32 	%r253, %r425, %r203, %r3;
	mad.lo.s32 	%r254, %r253, %r205, %r211;
	mul.wide.s32 	%rd128, %r254, 4;
	add.s64 	%rd129, %rd2, %rd128;
	ld.global.nc.f32 	%f222, [%rd129];
	fma.rn.f32 	%f223, %f22, %f222, 0f00000000;
	mul.lo.s32 	%r255, %r6, %r425;
	add.s32 	%r256, %r10, %r255;
	mul.wide.s32 	%rd130, %r256, 4;
	add.s64 	%rd131, %rd2, %rd130;
	ld.global.nc.f32 	%f224, [%rd131];
	add.s32 	%r257, %r12, %r255;
	mul.wide.s32 	%rd132, %r257, 4;
	add.s64 	%rd133, %rd2, %rd132;
	ld.global.nc.f32 	%f225, [%rd133];
	mul.f32 	%f226, %f548, %f225;
	fma.rn.f32 	%f227, %f530, %f224, %f226;
	add.f32 	%f228, %f223, %f227;
	add.s64 	%rd134, %rd1, %rd128;
	ld.global.f32 	%f229, [%rd134];
	add.f32 	%f230, %f228, %f229;
	st.global.f32 	[%rd134], %f230;
	bra.uni 	$L__BB0_99;
$L__BB0_68:
	and.b32  	%r159, %r202, 3;
	setp.lt.u32 	%p27, %r5, 3;
	mov.b32 	%r431, 0;
	@%p27 bra 	$L__BB0_71;
	and.b32  	%r431, %r202, 2147483644;
	neg.s32 	%r429, %r431;
	shl.b32 	%r162, %r6, 2;
	mul.wide.s32 	%rd70, %r6, 4;
	mov.u32 	%r426, %r10;
	mov.u32 	%r427, %r12;
	mov.u32 	%r428, %r8;
$L__BB0_70:
	.pragma "nounroll";
	ld.param.f32 	%f543, [stencil3_param_6];
	ld.param.f32 	%f525, [stencil3_param_5];
	mul.wide.s32 	%rd64, %r426, 4;
	add.s64 	%rd65, %rd2, %rd64;
	ld.global.nc.f32 	%f119, [%rd65];
	mul.wide.s32 	%rd66, %r427, 4;
	add.s64 	%rd67, %rd2, %rd66;
	ld.global.nc.f32 	%f120, [%rd67];
	mul.f32 	%f121, %f543, %f120;
	fma.rn.f32 	%f122, %f525, %f119, %f121;
	add.f32 	%f123, %f122, 0f00000000;
	mul.wide.s32 	%rd68, %r428, 4;
	add.s64 	%rd69, %rd1, %rd68;
	ld.global.f32 	%f124, [%rd69];
	add.f32 	%f125, %f123, %f124;
	st.global.f32 	[%rd69], %f125;
	add.s64 	%rd71, %rd65, %rd70;
	ld.global.nc.f32 	%f126, [%rd71];
	add.s64 	%rd72, %rd67, %rd70;
	ld.global.nc.f32 	%f127, [%rd72];
	mul.f32 	%f128, %f543, %f127;
	fma.rn.f32 	%f129, %f525, %f126, %f128;
	add.f32 	%f130, %f129, 0f00000000;
	add.s64 	%rd73, %rd69, %rd70;
	ld.global.f32 	%f131, [%rd73];
	add.f32 	%f132, %f130, %f131;
	st.global.f32 	[%rd73], %f132;
	add.s64 	%rd74, %rd71, %rd70;
	ld.global.nc.f32 	%f133, [%rd74];
	add.s64 	%rd75, %rd72, %rd70;
	ld.global.nc.f32 	%f134, [%rd75];
	mul.f32 	%f135, %f543, %f134;
	fma.rn.f32 	%f136, %f525, %f133, %f135;
	add.f32 	%f137, %f136, 0f00000000;
	add.s64 	%rd76, %rd73, %rd70;
	ld.global.f32 	%f138, [%rd76];
	add.f32 	%f139, %f137, %f138;
	st.global.f32 	[%rd76], %f139;
	add.s64 	%rd77, %rd74, %rd70;
	ld.global.nc.f32 	%f140, [%rd77];
	add.s64 	%rd78, %rd75, %rd70;
	ld.global.nc.f32 	%f141, [%rd78];
	mul.f32 	%f142, %f543, %f141;
	fma.rn.f32 	%f143, %f525, %f140, %f142;
	add.f32 	%f144, %f143, 0f00000000;
	add.s64 	%rd79, %rd76, %rd70;
	ld.global.f32 	%f145, [%rd79];
	add.f32 	%f146, %f144, %f145;
	st.global.f32 	[%rd79], %f146;
	add.s32 	%r429, %r429, 4;
	add.s32 	%r428, %r428, %r162;
	add.s32 	%r427, %r427, %r162;
	add.s32 	%r426, %r426, %r162;
	setp.ne.s32 	%p28, %r429, 0;
	@%p28 bra 	$L__BB0_70;
$L__BB0_71:
	setp.eq.s32 	%p29, %r159, 0;
	@%p29 bra 	$L__BB0_99;
	setp.eq.s32 	%p30, %r159, 1;
	@%p30 bra 	$L__BB0_74;
	ld.param.f32 	%f544, [stencil3_param_6];
	ld.param.f32 	%f526, [stencil3_param_5];
	mul.lo.s32 	%r237, %r6, %r431;
	add.s32 	%r238, %r10, %r237;
	mul.wide.s32 	%rd80, %r238, 4;
	add.s64 	%rd81, %rd2, %rd80;
	ld.global.nc.f32 	%f147, [%rd81];
	add.s32 	%r239, %r12, %r237;
	mul.wide.s32 	%rd82, %r239, 4;
	add.s64 	%rd83, %rd2, %rd82;
	ld.global.nc.f32 	%f148, [%rd83];
	mul.f32 	%f149, %f544, %f148;
	fma.rn.f32 	%f150, %f526, %f147, %f149;
	add.f32 	%f151, %f150, 0f00000000;
	add.s32 	%r240, %r8, %r237;
	mul.wide.s32 	%rd84, %r240, 4;
	add.s64 	%rd85, %rd1, %rd84;
	ld.global.f32 	%f152, [%rd85];
	add.f32 	%f153, %f151, %f152;
	st.global.f32 	[%rd85], %f153;
	mul.wide.s32 	%rd86, %r6, 4;
	add.s64 	%rd87, %rd81, %rd86;
	ld.global.nc.f32 	%f154, [%rd87];
	add.s64 	%rd88, %rd83, %rd86;
	ld.global.nc.f32 	%f155, [%rd88];
	mul.f32 	%f156, %f544, %f155;
	fma.rn.f32 	%f157, %f526, %f154, %f156;
	add.f32 	%f158, %f157, 0f00000000;
	add.s64 	%rd89, %rd85, %rd86;
	ld.global.f32 	%f159, [%rd89];
	add.f32 	%f160, %f158, %f159;
	st.global.f32 	[%rd89], %f160;
	add.s32 	%r431, %r431, 2;
$L__BB0_74:
	and.b32  	%r241, %r202, 1;
	setp.eq.b32 	%p31, %r241, 1;
	not.pred 	%p32, %p31;
	@%p32 bra 	$L__BB0_99;
	ld.param.f32 	%f545, [stencil3_param_6];
	ld.param.f32 	%f527, [stencil3_param_5];
	mul.lo.s32 	%r242, %r6, %r431;
	add.s32 	%r243, %r10, %r242;
	mul.wide.s32 	%rd90, %r243, 4;
	add.s64 	%rd91, %rd2, %rd90;
	ld.global.nc.f32 	%f161, [%rd91];
	add.s32 	%r244, %r12, %r242;
	mul.wide.s32 	%rd92, %r244, 4;
	add.s64 	%rd93, %rd2, %rd92;
	ld.global.nc.f32 	%f162, [%rd93];
	mul.f32 	%f163, %f545, %f162;
	fma.rn.f32 	%f164, %f527, %f161, %f163;
	add.f32 	%f165, %f164, 0f00000000;
	add.s32 	%r245, %r8, %r242;
	mul.wide.s32 	%rd94, %r245, 4;
	add.s64 	%rd95, %rd1, %rd94;
	ld.global.f32 	%f166, [%rd95];
	add.f32 	%f167, %f165, %f166;
	st.global.f32 	[%rd95], %f167;
	bra.uni 	$L__BB0_99;
$L__BB0_76:
	setp.eq.f32 	%p9, %f22, 0f00000000;
	@%p9 bra 	$L__BB0_88;
	and.b32  	%r174, %r202, 7;
	setp.lt.u32 	%p18, %r5, 7;
	mov.b32 	%r435, 0;
	@%p18 bra 	$L__BB0_80;
	and.b32  	%r435, %r202, 2147483640;
	neg.s32 	%r433, %r435;
	shl.b32 	%r177, %r6, 3;
	mul.wide.s32 	%rd30, %r6, 4;
$L__BB0_79:
	.pragma "nounroll";
	mul.wide.s32 	%rd27, %r8, 4;
	add.s64 	%rd28, %rd2, %rd27;
	ld.global.nc.f32 	%f59, [%rd28];
	fma.rn.f32 	%f60, %f22, %f59, 0f00000000;
	add.s64 	%rd29, %rd1, %rd27;
	ld.global.f32 	%f61, [%rd29];
	add.f32 	%f62, %f60, %f61;
	st.global.f32 	[%rd29], %f62;
	add.s64 	%rd31, %rd28, %rd30;
	ld.global.nc.f32 	%f63, [%rd31];
	fma.rn.f32 	%f64, %f22, %f63, 0f00000000;
	add.s64 	%rd32, %rd29, %rd30;
	ld.global.f32 	%f65, [%rd32];
	add.f32 	%f66, %f64, %f65;
	st.global.f32 	[%rd32], %f66;
	add.s64 	%rd33, %rd31, %rd30;
	ld.global.nc.f32 	%f67, [%rd33];
	fma.rn.f32 	%f68, %f22, %f67, 0f00000000;
	add.s64 	%rd34, %rd32, %rd30;
	ld.global.f32 	%f69, [%rd34];
	add.f32 	%f70, %f68, %f69;
	st.global.f32 	[%rd34], %f70;
	add.s64 	%rd35, %rd33, %rd30;
	ld.global.nc.f32 	%f71, [%rd35];
	fma.rn.f32 	%f72, %f22, %f71, 0f00000000;
	add.s64 	%rd36, %rd34, %rd30;
	ld.global.f32 	%f73, [%rd36];
	add.f32 	%f74, %f72, %f73;
	st.global.f32 	[%rd36], %f74;
	add.s64 	%rd37, %rd35, %rd30;
	ld.global.nc.f32 	%f75, [%rd37];
	fma.rn.f32 	%f76, %f22, %f75, 0f00000000;
	add.s64 	%rd38, %rd36, %rd30;
	ld.global.f32 	%f77, [%rd38];
	add.f32 	%f78, %f76, %f77;
	st.global.f32 	[%rd38], %f78;
	add.s64 	%rd39, %rd37, %rd30;
	ld.global.nc.f32 	%f79, [%rd39];
	fma.rn.f32 	%f80, %f22, %f79, 0f00000000;
	add.s64 	%rd40, %rd38, %rd30;
	ld.global.f32 	%f81, [%rd40];
	add.f32 	%f82, %f80, %f81;
	st.global.f32 	[%rd40], %f82;
	add.s64 	%rd41, %rd39, %rd30;
	ld.global.nc.f32 	%f83, [%rd41];
	fma.rn.f32 	%f84, %f22, %f83, 0f00000000;
	add.s64 	%rd42, %rd40, %rd30;
	ld.global.f32 	%f85, [%rd42];
	add.f32 	%f86, %f84, %f85;
	st.global.f32 	[%rd42], %f86;
	add.s64 	%rd43, %rd41, %rd30;
	ld.global.nc.f32 	%f87, [%rd43];
	fma.rn.f32 	%f88, %f22, %f87, 0f00000000;
	add.s64 	%rd44, %rd42, %rd30;
	ld.global.f32 	%f89, [%rd44];
	add.f32 	%f90, %f88, %f89;
	st.global.f32 	[%rd44], %f90;
	add.s32 	%r433, %r433, 8;
	add.s32 	%r8, %r8, %r177;
	setp.ne.s32 	%p19, %r433, 0;
	@%p19 bra 	$L__BB0_79;
$L__BB0_80:
	setp.eq.s32 	%p20, %r174, 0;
	@%p20 bra 	$L__BB0_99;
	and.b32  	%r183, %r202, 3;
	setp.lt.u32 	%p21, %r174, 4;
	@%p21 bra 	$L__BB0_83;
	mad.lo.s32 	%r229, %r435, %r203, %r3;
	mad.lo.s32 	%r230, %r229, %r205, %r211;
	mul.wide.s32 	%rd45, %r230, 4;
	add.s64 	%rd46, %rd2, %rd45;
	ld.global.nc.f32 	%f91, [%rd46];
	fma.rn.f32 	%f92, %f22, %f91, 0f00000000;
	add.s64 	%rd47, %rd1, %rd45;
	ld.global.f32 	%f93, [%rd47];
	add.f32 	%f94, %f92, %f93;
	st.global.f32 	[%rd47], %f94;
	mul.wide.s32 	%rd48, %r6, 4;
	add.s64 	%rd49, %rd46, %rd48;
	ld.global.nc.f32 	%f95, [%rd49];
	fma.rn.f32 	%f96, %f22, %f95, 0f00000000;
	add.s64 	%rd50, %rd47, %rd48;
	ld.global.f32 	%f97, [%rd50];
	add.f32 	%f98, %f96, %f97;
	st.global.f32 	[%rd50], %f98;
	add.s64 	%rd51, %rd49, %rd48;
	ld.global.nc.f32 	%f99, [%rd51];
	fma.rn.f32 	%f100, %f22, %f99, 0f00000000;
	add.s64 	%rd52, %rd50, %rd48;
	ld.global.f32 	%f101, [%rd52];
	add.f32 	%f102, %f100, %f101;
	st.global.f32 	[%rd52], %f102;
	add.s64 	%rd53, %rd51, %rd48;
	ld.global.nc.f32 	%f103, [%rd53];
	fma.rn.f32 	%f104, %f22, %f103, 0f00000000;
	add.s64 	%rd54, %rd52, %rd48;
	ld.global.f32 	%f105, [%rd54];
	add.f32 	%f106, %f104, %f105;
	st.global.f32 	[%rd54], %f106;
	add.s32 	%r435, %r435, 4;
$L__BB0_83:
	setp.eq.s32 	%p22, %r183, 0;
	@%p22 bra 	$L__BB0_99;
	setp.eq.s32 	%p23, %r183, 1;
	@%p23 bra 	$L__BB0_86;
	mad.lo.s32 	%r231, %r435, %r203, %r3;
	mad.lo.s32 	%r232, %r231, %r205, %r211;
	mul.wide.s32 	%rd55, %r232, 4;
	add.s64 	%rd56, %rd2, %rd55;
	ld.global.nc.f32 	%f107, [%rd56];
	fma.rn.f32 	%f108, %f22, %f107, 0f00000000;
	add.s64 	%rd57, %rd1, %rd55;
	ld.global.f32 	%f109, [%rd57];
	add.f32 	%f110, %f108, %f109;
	st.global.f32 	[%rd57], %f110;
	mul.wide.s32 	%rd58, %r6, 4;
	add.s64 	%rd59, %rd56, %rd58;
	ld.global.nc.f32 	%f111, [%rd59];
	fma.rn.f32 	%f112, %f22, %f111, 0f00000000;
	add.s64 	%rd60, %rd57, %rd58;
	ld.global.f32 	%f113, [%rd60];
	add.f32 	%f114, %f112, %f113;
	st.global.f32 	[%rd60], %f114;
	add.s32 	%r435, %r435, 2;
$L__BB0_86:
	and.b32  	%r233, %r202, 1;
	setp.eq.b32 	%p24, %r233, 1;
	not.pred 	%p25, %p24;
	@%p25 bra 	$L__BB0_99;
	mad.lo.s32 	%r234, %r435, %r203, %r3;
	mad.lo.s32 	%r235, %r234, %r205, %r211;
	mul.wide.s32 	%rd61, %r235, 4;
	add.s64 	%rd62, %rd2, %rd61;
	ld.global.nc.f32 	%f115, [%rd62];
	fma.rn.f32 	%f116, %f22, %f115, 0f00000000;
	add.s64 	%rd63, %rd1, %rd61;
	ld.global.f32 	%f117, [%rd63];
	add.f32 	%f118, %f116, %f117;
	st.global.f32 	[%rd63], %f118;
	bra.uni 	$L__BB0_99;
$L__BB0_88:
	and.b32  	%r188, %r202, 7;
	setp.lt.u32 	%p10, %r5, 7;
	mov.b32 	%r440, 0;
	@%p10 bra 	$L__BB0_91;
	and.b32  	%r440, %r202, 2147483640;
	neg.s32 	%r438, %r440;
	shl.b32 	%r191, %r6, 3;
	mul.wide.s32 	%rd7, %r6, 4;
$L__BB0_90:
	.pragma "nounroll";
	mul.wide.s32 	%rd5, %r8, 4;
	add.s64 	%rd6, %rd1, %rd5;
	ld.global.f32 	%f29, [%rd6];
	add.f32 	%f30, %f29, 0f00000000;
	st.global.f32 	[%rd6], %f30;
	add.s64 	%rd8, %rd6, %rd7;
	ld.global.f32 	%f31, [%rd8];
	add.f32 	%f32, %f31, 0f00000000;
	st.global.f32 	[%rd8], %f32;
	add.s64 	%rd9, %rd8, %rd7;
	ld.global.f32 	%f33, [%rd9];
	add.f32 	%f34, %f33, 0f00000000;
	st.global.f32 	[%rd9], %f34;
	add.s64 	%rd10, %rd9, %rd7;
	ld.global.f32 	%f35, [%rd10];
	add.f32 	%f36, %f35, 0f00000000;
	st.global.f32 	[%rd10], %f36;
	add.s64 	%rd11, %rd10, %rd7;
	ld.global.f32 	%f37, [%rd11];
	add.f32 	%f38, %f37, 0f00000000;
	st.global.f32 	[%rd11], %f38;
	add.s64 	%rd12, %rd11, %rd7;
	ld.global.f32 	%f39, [%rd12];
	add.f32 	%f40, %f39, 0f00000000;
	st.global.f32 	[%rd12], %f40;
	add.s64 	%rd13, %rd12, %rd7;
	ld.global.f32 	%f41, [%rd13];
	add.f32 	%f42, %f41, 0f00000000;
	st.global.f32 	[%rd13], %f42;
	add.s64 	%rd14, %rd13, %rd7;
	ld.global.f32 	%f43, [%rd14];
	add.f32 	%f44, %f43, 0f00000000;
	st.global.f32 	[%rd14], %f44;
	add.s32 	%r438, %r438, 8;
	add.s32 	%r8, %r8, %r191;
	setp.ne.s32 	%p11, %r438, 0;
	@%p11 bra 	$L__BB0_90;
$L__BB0_91:
	setp.eq.s32 	%p12, %r188, 0;
	@%p12 bra 	$L__BB0_99;
	and.b32  	%r197, %r202, 3;
	setp.lt.u32 	%p13, %r188, 4;
	@%p13 bra 	$L__BB0_94;
	mad.lo.s32 	%r221, %r440, %r203, %r3;
	mad.lo.s32 	%r222, %r221, %r205, %r211;
	mul.wide.s32 	%rd15, %r222, 4;
	add.s64 	%rd16, %rd1, %rd15;
	ld.global.f32 	%f45, [%rd16];
	add.f32 	%f46, %f45, 0f00000000;
	st.global.f32 	[%rd16], %f46;
	mul.wide.s32 	%rd17, %r6, 4;
	add.s64 	%rd18, %rd16, %rd17;
	ld.global.f32 	%f47, [%rd18];
	add.f32 	%f48, %f47, 0f00000000;
	st.global.f32 	[%rd18], %f48;
	add.s64 	%rd19, %rd18, %rd17;
	ld.global.f32 	%f49, [%rd19];
	add.f32 	%f50, %f49, 0f00000000;
	st.global.f32 	[%rd19], %f50;
	add.s64 	%rd20, %rd19, %rd17;
	ld.global.f32 	%f51, [%rd20];
	add.f32 	%f52, %f51, 0f00000000;
	st.global.f32 	[%rd20], %f52;
	add.s32 	%r440, %r440, 4;
$L__BB0_94:
	setp.eq.s32 	%p14, %r197, 0;
	@%p14 bra 	$L__BB0_99;
	setp.eq.s32 	%p15, %r197, 1;
	@%p15 bra 	$L__BB0_97;
	mad.lo.s32 	%r223, %r440, %r203, %r3;
	mad.lo.s32 	%r224, %r223, %r205, %r211;
	mul.wide.s32 	%rd21, %r224, 4;
	add.s64 	%rd22, %rd1, %rd21;
	ld.global.f32 	%f53, [%rd22];
	add.f32 	%f54, %f53, 0f00000000;
	st.global.f32 	[%rd22], %f54;
	mul.wide.s32 	%rd23, %r6, 4;
	add.s64 	%rd24, %rd22, %rd23;
	ld.global.f32 	%f55, [%rd24];
	add.f32 	%f56, %f55, 0f00000000;
	st.global.f32 	[%rd24], %f56;
	add.s32 	%r440, %r440, 2;
$L__BB0_97:
	and.b32  	%r225, %r202, 1;
	setp.eq.b32 	%p16, %r225, 1;
	not.pred 	%p17, %p16;
	@%p17 bra 	$L__BB0_99;
	mad.lo.s32 	%r226, %r440, %r203, %r3;
	mad.lo.s32 	%r227, %r226, %r205, %r211;
	mul.wide.s32 	%rd25, %r227, 4;
	add.s64 	%rd26, %rd1, %rd25;
	ld.global.f32 	%f57, [%rd26];
	add.f32 	%f58, %f57, 0f00000000;
	st.global.f32 	[%rd26], %f58;
$L__BB0_99:
	ret;

}


// ===== COMPILED SASS (sm_100) =====

	.target	sm_100

	.elftype	@"ET_EXEC"


//--------------------- .note.nv.tkinfo           --------------------------
	.section	.note.nv.tkinfo,"",@"SHT_NOTE"
	.sectionflags	@"SHF_NOTE_NV_TKINFO"
	.tkinfo
        /*0018*/ 	.word	0x00000002
        /*0030*/ 	.string	""
        /*0030*/ 	.string	"ptxas"
        /*0030*/ 	.string	"Cuda compilation tools, release 13.0, V13.0.88"
        /*0030*/ 	.string	"Build cuda_13.0.r13.0/compiler.36424714_0"
        /*0030*/ 	.string	"-arch sm_100 -m 64 "



//--------------------- .note.nv.cuinfo           --------------------------
	.section	.note.nv.cuinfo,"",@"SHT_NOTE"
	.sectionflags	@"SHF_NOTE_NV_CUINFO"
        /*0018*/ 	.short	0x0002
        /*001a*/ 	.short	0x0064
        /*001c*/ 	.short	0x0082
	.zero		2


//--------------------- .nv.info                  --------------------------
	.section	.nv.info,"",@"SHT_CUDA_INFO"
	.align	4


	//----- nvinfo : EIATTR_REGCOUNT
	.align		4
        /*0000*/ 	.byte	0x04, 0x2f
        /*0002*/ 	.short	(.L_1 - .L_0)
	.align		4
.L_0:
        /*0004*/ 	.word	index@(stencil3)
        /*0008*/ 	.word	0x00000028


	//----- nvinfo : EIATTR_FRAME_SIZE
	.align		4
.L_1:
        /*000c*/ 	.byte	0x04, 0x11
        /*000e*/ 	.short	(.L_3 - .L_2)
	.align		4
.L_2:
        /*0010*/ 	.word	index@(stencil3)
        /*0014*/ 	.word	0x00000000


	//----- nvinfo : EIATTR_MIN_STACK_SIZE
	.align		4
.L_3:
        /*0018*/ 	.byte	0x04, 0x12
        /*001a*/ 	.short	(.L_5 - .L_4)
	.align		4
.L_4:
        /*001c*/ 	.word	index@(stencil3)
        /*0020*/ 	.word	0x00000000
.L_5:


//--------------------- .nv.compat                --------------------------
	.section	.nv.compat,"",@"SHT_CUDA_COMPAT_INFO"
	.align	4
        /*0000*/ 	.byte	0x02, 0x09, 0x00, 0x00, 0x02, 0x02, 0x01, 0x00, 0x02, 0x05, 0x05, 0x00, 0x03, 0x07, 0x01, 0x01
        /*0010*/ 	.byte	0x02, 0x03, 0x00, 0x00, 0x02, 0x06, 0x01, 0x00, 0x04, 0x0b, 0x08, 0x00, 0x09, 0x00, 0x00, 0x00
        /*0020*/ 	.byte	0x00, 0x00, 0x00, 0x00


//--------------------- .nv.info.stencil3         --------------------------
	.section	.nv.info.stencil3,"",@"SHT_CUDA_INFO"
	.sectionflags	@""
	.align	4


	//----- nvinfo : EIATTR_CUDA_API_VERSION
	.align		4
        /*0000*/ 	.byte	0x04, 0x37
        /*0002*/ 	.short	(.L_7 - .L_6)
.L_6:
        /*0004*/ 	.word	0x00000082


	//----- nvinfo : EIATTR_KPARAM_INFO
	.align		4
.L_7:
        /*0008*/ 	.byte	0x04, 0x17
        /*000a*/ 	.short	(.L_9 - .L_8)
.L_8:
        /*000c*/ 	.word	0x00000000
        /*0010*/ 	.short	0x000e
        /*0012*/ 	.short	0x0040
        /*0014*/ 	.byte	0x00, 0xf0, 0x11, 0x00


	//----- nvinfo : EIATTR_KPARAM_INFO
	.align		4
.L_9:
        /*0018*/ 	.byte	0x04, 0x17
        /*001a*/ 	.short	(.L_11 - .L_10)
.L_10:
        /*001c*/ 	.word	0x00000000
        /*0020*/ 	.short	0x000d
        /*0022*/ 	.short	0x003c
        /*0024*/ 	.byte	0x00, 0xf0, 0x11, 0x00


	//----- nvinfo : EIATTR_KPARAM_INFO
	.align		4
.L_11:
        /*0028*/ 	.byte	0x04, 0x17
        /*002a*/ 	.short	(.L_13 - .L_12)
.L_12:
        /*002c*/ 	.word	0x00000000
        /*0030*/ 	.short	0x000c
        /*0032*/ 	.short	0x0038
        /*0034*/ 	.byte	0x00, 0xf0, 0x11, 0x00


	//----- nvinfo : EIATTR_KPARAM_INFO
	.align		4
.L_13:
        /*0038*/ 	.byte	0x04, 0x17
        /*003a*/ 	.short	(.L_15 - .L_14)
.L_14:
        /*003c*/ 	.word	0x00000000
        /*0040*/ 	.short	0x000b
        /*0042*/ 	.short	0x0034
        /*0044*/ 	.byte	0x00, 0xf0, 0x11, 0x00


	//----- nvinfo : EIATTR_KPARAM_INFO
	.align		4
.L_15:
        /*0048*/ 	.byte	0x04, 0x17
        /*004a*/ 	.short	(.L_17 - .L_16)
.L_16:
        /*004c*/ 	.word	0x00000000
        /*0050*/ 	.short	0x000a
        /*0052*/ 	.short	0x0030
        /*0054*/ 	.byte	0x00, 0xf0, 0x11, 0x00


	//----- nvinfo : EIATTR_KPARAM_INFO
	.align		4
.L_17:
        /*0058*/ 	.byte	0x04, 0x17
        /*005a*/ 	.short	(.L_19 - .L_18)
.L_18:
        /*005c*/ 	.word	0x00000000
        /*0060*/ 	.short	0x0009
        /*0062*/ 	.short	0x002c
        /*0064*/ 	.byte	0x00, 0xf0, 0x11, 0x00


	//----- nvinfo : EIATTR_KPARAM_INFO
	.align		4
.L_19:
        /*0068*/ 	.byte	0x04, 0x17
        /*006a*/ 	.short	(.L_21 - .L_20)
.L_20:
        /*006c*/ 	.word	0x00000000
        /*0070*/ 	.short	0x0008
        /*0072*/ 	.short	0x0028
        /*0074*/ 	.byte	0x00, 0xf0, 0x11, 0x00


	//----- nvinfo : EIATTR_KPARAM_INFO
	.align		4
.L_21:
        /*0078*/ 	.byte	0x04, 0x17
        /*007a*/ 	.short	(.L_23 - .L_22)
.L_22:
        /*007c*/ 	.word	0x00000000
        /*0080*/ 	.short	0x0007
        /*0082*/ 	.short	0x0024
        /*0084*/ 	.byte	0x00, 0xf0, 0x11, 0x00


	//----- nvinfo : EIATTR_KPARAM_INFO
	.align		4
.L_23:
        /*0088*/ 	.byte	0x04, 0x17
        /*008a*/ 	.short	(.L_25 - .L_24)
.L_24:
        /*008c*/ 	.word	0x00000000
        /*0090*/ 	.short	0x0006
        /*0092*/ 	.short	0x0020
        /*0094*/ 	.byte	0x00, 0xf0, 0x11, 0x00


	//----- nvinfo : EIATTR_KPARAM_INFO
	.align		4
.L_25:
        /*0098*/ 	.byte	0x04, 0x17
        /*009a*/ 	.short	(.L_27 - .L_26)
.L_26:
        /*009c*/ 	.word	0x00000000
        /*00a0*/ 	.short	0x0005
        /*00a2*/ 	.short	0x001c
        /*00a4*/ 	.byte	0x00, 0xf0, 0x11, 0x00


	//----- nvinfo : EIATTR_KPARAM_INFO
	.align		4
.L_27:
        /*00a8*/ 	.byte	0x04, 0x17
        /*00aa*/ 	.short	(.L_29 - .L_28)
.L_28:
        /*00ac*/ 	.word	0x00000000
        /*00b0*/ 	.short	0x0004
        /*00b2*/ 	.short	0x0018
        /*00b4*/ 	.byte	0x00, 0xf0, 0x11, 0x00


	//----- nvinfo : EIATTR_KPARAM_INFO
	.align		4
.L_29:
        /*00b8*/ 	.byte	0x04, 0x17
        /*00ba*/ 	.short	(.L_31 - .L_30)
.L_30:
        /*00bc*/ 	.word	0x00000000
        /*00c0*/ 	.short	0x0003
        /*00c2*/ 	.short	0x0014
        /*00c4*/ 	.byte	0x00, 0xf0, 0x11, 0x00


	//----- nvinfo : EIATTR_KPARAM_INFO
	.align		4
.L_31:
        /*00c8*/ 	.byte	0x04, 0x17
        /*00ca*/ 	.short	(.L_33 - .L_32)
.L_32:
        /*00cc*/ 	.word	0x00000000
        /*00d0*/ 	.short	0x0002
        /*00d2*/ 	.short	0x0010
        /*00d4*/ 	.byte	0x00, 0xf0, 0x11, 0x00


	//----- nvinfo : EIATTR_KPARAM_INFO
	.align		4
.L_33:
        /*00d8*/ 	.byte	0x04, 0x17
        /*00da*/ 	.short	(.L_35 - .L_34)
.L_34:
        /*00dc*/ 	.word	0x00000000
        /*00e0*/ 	.short	0x0001
        /*00e2*/ 	.short	0x0008
        /*00e4*/ 	.byte	0x00, 0xf5, 0x21, 0x00


	//----- nvinfo : EIATTR_KPARAM_INFO
	.align		4
.L_35:
        /*00e8*/ 	.byte	0x04, 0x17
        /*00ea*/ 	.short	(.L_37 - .L_36)
.L_36:
        /*00ec*/ 	.word	0x00000000
        /*00f0*/ 	.short	0x0000
        /*00f2*/ 	.short	0x0000
        /*00f4*/ 	.byte	0x00, 0xf5, 0x21, 0x00


	//----- nvinfo : EIATTR_SPARSE_MMA_MASK
	.align		4
.L_37:
        /*00f8*/ 	.byte	0x03, 0x50
        /*00fa*/ 	.short	0x0000


	//----- nvinfo : EIATTR_MAXREG_COUNT
	.align		4
        /*00fc*/ 	.byte	0x03, 0x1b
        /*00fe*/ 	.short	0x00ff


	//----- nvinfo : EIATTR_MERCURY_ISA_VERSION
	.align		4
        /*0100*/ 	.byte	0x03, 0x5f
        /*0102*/ 	.short	0x0101


	//----- nvinfo : EIATTR_VRC_CTA_INIT_COUNT
	.align		4
        /*0104*/ 	.byte	0x02, 0x4a
	.zero		1
	.zero		1


	//----- nvinfo : EIATTR_EXIT_INSTR_OFFSETS
	.align		4
        /*0108*/ 	.byte	0x04, 0x1c
        /*010a*/ 	.short	(.L_39 - .L_38)


	//   ....[0]....
.L_38:
        /*010c*/ 	.word	0x000000f0


	//   ....[1]....
        /*0110*/ 	.word	0x00000a50


	//   ....[2]....
        /*0114*/ 	.word	0x00000e20


	//   ....[3]....
        /*0118*/ 	.word	0x00001350


	//   ....[4]....
        /*011c*/ 	.word	0x000015a0


	//   ....[5]....
        /*0120*/ 	.word	0x00001d30


	//   ....[6]....
        /*0124*/ 	.word	0x000020d0


	//   ....[7]....
        /*0128*/ 	.word	0x000022c0


	//   ....[8]....
        /*012c*/ 	.word	0x00002900


	//   ....[9]....
        /*0130*/ 	.word	0x00002c20


	//   ....[10]....
        /*0134*/ 	.word	0x00002dc0


	//   ....[11]....
        /*0138*/ 	.word	0x00003300


	//   ....[12]....
        /*013c*/ 	.word	0x000035c0


	//   ....[13]....
        /*0140*/ 	.word	0x00003730


	//   ....[14]....
        /*0144*/ 	.word	0x00003c60


	//   ....[15]....
        /*0148*/ 	.word	0x00003ef0


	//   ....[16]....
        /*014c*/ 	.word	0x00004050


	//   ....[17]....
        /*0150*/ 	.word	0x00004450


	//   ....[18]....
        /*0154*/ 	.word	0x00004670


	//   ....[19]....
        /*0158*/ 	.word	0x00004790


	//   ....[20]....
        /*015c*/ 	.word	0x00004c20


	//   ....[21]....
        /*0160*/ 	.word	0x00004e80


	//   ....[22]....
        /*0164*/ 	.word	0x00005000


	//   ....[23]....
        /*0168*/ 	.word	0x000050c0


	//   ....[24]....
        /*016c*/ 	.word	0x00005390


	//   ....[25]....
        /*0170*/ 	.word	0x00005520


	//   ....[26]....
        /*0174*/ 	.word	0x00005630


	//   ....[27]....
        /*0178*/ 	.word	0x000056b0


	//----- nvinfo : EIATTR_CBANK_PARAM_SIZE
	.align		4
.L_39:
        /*017c*/ 	.byte	0x03, 0x19
        /*017e*/ 	.short	0x0044


	//----- nvinfo : EIATTR_PARAM_CBANK
	.align		4
        /*0180*/ 	.byte	0x04, 0x0a
        /*0182*/ 	.short	(.L_41 - .L_40)
	.align		4
.L_40:
        /*0184*/ 	.word	index@(.nv.constant0.stencil3)
        /*0188*/ 	.short	0x0380
        /*018a*/ 	.short	0x0044


	//----- nvinfo : EIATTR_SW_WAR
	.align		4
.L_41:
        /*018c*/ 	.byte	0x04, 0x36
        /*018e*/ 	.short	(.L_43 - .L_42)
.L_42:
        /*0190*/ 	.word	0x00000008
.L_43:


//--------------------- .nv.callgraph             --------------------------
	.section	.nv.callgraph,"",@"SHT_CUDA_CALLGRAPH"
	.align	4
	.sectionentsize	8
	.align		4
        /*0000*/ 	.word	0x00000000
	.align		4
        /*0004*/ 	.word	0xffffffff
	.align		4
        /*0008*/ 	.word	0x00000000
	.align		4
        /*000c*/ 	.word	0xfffffffe
	.align		4
        /*0010*/ 	.word	0x00000000
	.align		4
        /*0014*/ 	.word	0xfffffffd
	.align		4
        /*0018*/ 	.word	0x00000000
	.align		4
        /*001c*/ 	.word	0xfffffffc


//--------------------- .text.stencil3            --------------------------
	.section	.text.stencil3,"ax",@progbits
	.align	128
        .global         stencil3
        .type           stencil3,@function
        .size           stencil3,(.L_x_36 - stencil3)
        .other          stencil3,@"STO_CUDA_ENTRY STV_DEFAULT"
stencil3:
.text.stencil3:
[----:B------:R-:W-:Y:S01]  /*0000*/  LDC R1, c[0x0][0x37c] ;  /* 0x0000df00ff017b82 */ /* 0x000fe20000000800 */
[----:B------:R-:W0:Y:S07]  /*0010*/  S2R R3, SR_TID.Y ;  /* 0x0000000000037919 */ /* 0x000e2e0000002200 */
[----:B------:R-:W1:Y:S01]  /*0020*/  S2UR UR4, SR_CTAID.X ;  /* 0x00000000000479c3 */ /* 0x000e620000002500 */
[----:B------:R-:W1:Y:S01]  /*0030*/  LDCU UR5, c[0x0][0x360] ;  /* 0x00006c00ff0577ac */ /* 0x000e620008000800 */
[----:B------:R-:W2:Y:S06]  /*0040*/  S2R R26, SR_TID.X ;  /* 0x00000000001a7919 */ /* 0x000eac0000002100 */
[----:B------:R-:W0:Y:S08]  /*0050*/  S2UR UR6, SR_CTAID.Y ;  /* 0x00000000000679c3 */ /* 0x000e300000002600 */
[----:B------:R-:W0:Y:S08]  /*0060*/  LDC R2, c[0x0][0x364] ;  /* 0x0000d900ff027b82 */ /* 0x000e300000000800 */
[----:B------:R-:W3:Y:S01]  /*0070*/  LDC R13, c[0x0][0x3c0] ;  /* 0x0000f000ff0d7b82 */ /* 0x000ee20000000800 */
[----:B-1----:R-:W-:-:S07]  /*0080*/  UIMAD UR4, UR4, UR5, URZ ;  /* 0x00000005040472a4 */ /* 0x002fce000f8e02ff */
[----:B------:R-:W1:Y:S01]  /*0090*/  LDC.64 R20, c[0x0][0x3b8] ;  /* 0x0000ee00ff147b82 */ /* 0x000e620000000a00 */
[----:B--2---:R-:W-:Y:S01]  /*00a0*/  IADD3 R0, PT, PT, R26, UR4, RZ ;  /* 0x000000041a007c10 */ /* 0x004fe2000fffe0ff */
[----:B0-----:R-:W-:-:S05]  /*00b0*/  IMAD R2, R2, UR6, R3 ;  /* 0x0000000602027c24 */ /* 0x001fca000f8e0203 */
[----:B---3--:R-:W-:-:S04]  /*00c0*/  ISETP.GE.AND P0, PT, R2, R13, PT ;  /* 0x0000000d0200720c */ /* 0x008fc80003f06270 */
[----:B-1----:R-:W-:-:S04]  /*00d0*/  ISETP.GE.OR P0, PT, R0, R21, P0 ;  /* 0x000000150000720c */ /* 0x002fc80000706670 */
[----:B------:R-:W-:-:S13]  /*00e0*/  ISETP.LT.OR P0, PT, R20, 0x1, P0 ;  /* 0x000000011400780c */ /* 0x000fda0000701670 */
[----:B------:R-:W-:Y:S05]  /*00f0*/  @P0 EXIT ;  /* 0x000000000000094d */ /* 0x000fea0003800000 */
[----:B------:R-:W0:Y:S01]  /*0100*/  LDCU UR5, c[0x0][0x394] ;  /* 0x00007280ff0577ac */ /* 0x000e220008000800 */
[C---:B------:R-:W-:Y:S02]  /*0110*/  VIMNMX R3, PT, PT, R0.reuse, -0x1, !PT ;  /* 0xffffffff00037848 */ /* 0x040fe40007fe0100 */
[----:B------:R-:W-:Y:S01]  /*0120*/  IADD3 R4, PT, PT, R21, -0x1, RZ ;  /* 0xffffffff15047810 */ /* 0x000fe20007ffe0ff */
[----:B------:R-:W1:Y:S01]  /*0130*/  LDCU.64 UR6, c[0x0][0x358] ;  /* 0x00006b00ff0677ac */ /* 0x000e620008000a00 */
[----:B------:R-:W-:Y:S02]  /*0140*/  IADD3 R5, PT, PT, R13, -0x1, RZ ;  /* 0xffffffff0d057810 */ /* 0x000fe40007ffe0ff */
[----:B------:R-:W-:Y:S01]  /*0150*/  VIADDMNMX R9, R3, 0x1, R4, PT ;  /* 0x0000000103097846 */ /* 0x000fe20003800104 */
[----:B------:R-:W-:Y:S01]  /*0160*/  IMAD R3, R13, R21, RZ ;  /* 0x000000150d037224 */ /* 0x000fe200078e02ff */
[----:B------:R-:W-:Y:S02]  /*0170*/  VIMNMX R4, PT, PT, R0, 0x1, !PT ;  /* 0x0000000100047848 */ /* 0x000fe40007fe0100 */
[----:B------:R-:W-:Y:S01]  /*0180*/  VIMNMX.U32 R7, PT, PT, R2, 0x1, !PT ;  /* 0x0000000102077848 */ /* 0x000fe20007fe0000 */
[----:B------:R-:W-:Y:S01]  /*0190*/  IMAD R8, R9, R13, R2 ;  /* 0x0000000d09087224 */ /* 0x000fe200078e0202 */
[----:B------:R-:W-:Y:S01]  /*01a0*/  VIMNMX R12, PT, PT, R4, R21, PT ;  /* 0x00000015040c7248 */ /* 0x000fe20003fe0100 */
[----:B------:R-:W-:Y:S01]  /*01b0*/  IMAD R4, R0, R13, RZ ;  /* 0x0000000d00047224 */ /* 0x000fe200078e02ff */
[----:B------:R-:W-:-:S02]  /*01c0*/  IADD3 R32, PT, PT, R20, -0x1, RZ ;  /* 0xffffffff14207810 */ /* 0x000fc40007ffe0ff */
[----:B------:R-:W-:Y:S02]  /*01d0*/  IADD3 R11, PT, PT, R12, -0x1, RZ ;  /* 0xffffffff0c0b7810 */ /* 0x000fe40007ffe0ff */
[----:B0-----:R-:W-:Y:S02]  /*01e0*/  FSETP.NEU.AND P0, PT, RZ, UR5, PT ;  /* 0x00000005ff007c0b */ /* 0x001fe4000bf0d000 */
[C---:B------:R-:W-:Y:S01]  /*01f0*/  VIADDMNMX.U32 R5, R2.reuse, 0x1, R5, PT ;  /* 0x0000000102057846 */ /* 0x040fe20003800005 */
[-C--:B------:R-:W-:Y:S01]  /*0200*/  IMAD R10, R11, R13.reuse, R2 ;  /* 0x0000000d0b0a7224 */ /* 0x080fe200078e0202 */
[----:B------:R-:W-:Y:S02]  /*0210*/  VIMNMX.U32 R7, PT, PT, R7, R13, PT ;  /* 0x0000000d07077248 */ /* 0x000fe40003fe0000 */
[----:B------:R-:W-:-:S07]  /*0220*/  IADD3 R6, PT, PT, R2, R4, RZ ;  /* 0x0000000402067210 */ /* 0x000fce0007ffe0ff */
[----:B-1----:R-:W-:Y:S05]  /*0230*/  @!P0 BRA `(.L_x_0) ;  /* 0x0000000800fc8947 */ /* 0x002fea0003800000 */
[----:B------:R-:W-:Y:S01]  /*0240*/  ISETP.NE.AND P0, PT, R32, RZ, PT ;  /* 0x000000ff2000720c */ /* 0x000fe20003f05270 */
[----:B------:R-:W-:-:S12]  /*0250*/  HFMA2 R11, -RZ, RZ, 0, 0 ;  /* 0x00000000ff0b7431 */ /* 0x000fd800000001ff */
[----:B------:R-:W-:Y:S05]  /*0260*/  @!P0 BRA `(.L_x_1) ;  /* 0x0000000400f08947 */ /* 0x000fea0003800000 */
[----:B------:R-:W0:Y:S01]  /*0270*/  LDCU UR8, c[0x0][0x390] ;  /* 0x00007200ff0877ac */ /* 0x000e220008000800 */
[----:B------:R-:W-:Y:S02]  /*0280*/  IADD3 R26, PT, PT, R21, UR4, R26 ;  /* 0x00000004151a7c10 */ /* 0x000fe4000fffe01a */
[----:B------:R-:W-:Y:S01]  /*0290*/  IADD3 R15, PT, PT, R12, -0x1, R21 ;  /* 0xffffffff0c0f7810 */ /* 0x000fe20007ffe015 */
[----:B------:R-:W1:Y:S01]  /*02a0*/  LDCU UR9, c[0x0][0x3a8] ;  /* 0x00007500ff0977ac */ /* 0x000e620008000800 */
[----:B------:R-:W-:Y:S01]  /*02b0*/  IADD3 R9, PT, PT, R9, R21, RZ ;  /* 0x0000001509097210 */ /* 0x000fe20007ffe0ff */
[-C--:B------:R-:W-:Y:S01]  /*02c0*/  IMAD R26, R26, R13.reuse, RZ ;  /* 0x0000000d1a1a7224 */ /* 0x080fe200078e02ff */
[----:B------:R-:W-:Y:S01]  /*02d0*/  LOP3.LUT R11, R20, 0x7ffffffe, RZ, 0xc0, !PT ;  /* 0x7ffffffe140b7812 */ /* 0x000fe200078ec0ff */
[-CC-:B------:R-:W-:Y:S01]  /*02e0*/  IMAD R15, R15, R13.reuse, R2.reuse ;  /* 0x0000000d0f0f7224 */ /* 0x180fe200078e0202 */
[----:B------:R-:W-:Y:S01]  /*02f0*/  MOV R17, R8 ;  /* 0x0000000800117202 */ /* 0x000fe20000000f00 */
[----:B------:R-:W-:Y:S01]  /*0300*/  IMAD R12, R9, R13, R2 ;  /* 0x0000000d090c7224 */ /* 0x000fe200078e0202 */
[----:B------:R-:W-:Y:S01]  /*0310*/  IADD3 R13, PT, PT, R5, R4, RZ ;  /* 0x00000004050d7210 */ /* 0x000fe20007ffe0ff */
[----:B------:R-:W2:Y:S01]  /*0320*/  LDCU UR5, c[0x0][0x394] ;  /* 0x00007280ff0577ac */ /* 0x000ea20008000800 */
[----:B------:R-:W-:-:S02]  /*0330*/  MOV R9, 0x1 ;  /* 0x0000000100097802 */ /* 0x000fc40000000f00 */
[----:B------:R-:W-:Y:S01]  /*0340*/  MOV R16, R10 ;  /* 0x0000000a00107202 */ /* 0x000fe20000000f00 */
[----:B------:R-:W3:Y:S01]  /*0350*/  LDCU.64 UR10, c[0x0][0x398] ;  /* 0x00007300ff0a77ac */ /* 0x000ee20008000a00 */
[----:B------:R-:W-:Y:S02]  /*0360*/  MOV R14, R6 ;  /* 0x00000006000e7202 */ /* 0x000fe40000000f00 */
[----:B0-----:R-:W-:Y:S02]  /*0370*/  FSETP.NEU.AND P0, PT, RZ, UR8, PT ;  /* 0x00000008ff007c0b */ /* 0x001fe4000bf0d000 */
[----:B------:R-:W-:Y:S02]  /*0380*/  IADD3 R28, PT, PT, -R11, RZ, RZ ;  /* 0x000000ff0b1c7210 */ /* 0x000fe40007ffe1ff */
[-C--:B------:R-:W-:Y:S02]  /*0390*/  IADD3 R21, PT, PT, R5, R26.reuse, RZ ;  /* 0x0000001a05157210 */ /* 0x080fe40007ffe0ff */
[----:B-1----:R-:W-:-:S07]  /*03a0*/  IADD3 R27, PT, PT, R2, R26, RZ ;  /* 0x0000001a021b7210 */ /* 0x002fce0007ffe0ff */
.L_x_2:
[----:B-1----:R-:W0:Y:S08]  /*03b0*/  LDC.64 R22, c[0x0][0x388] ;  /* 0x0000e200ff167b82 */ /* 0x002e300000000a00 */
[----:B------:R-:W1:Y:S01]  /*03c0*/  LDC R20, c[0x0][0x3b8] ;  /* 0x0000ee00ff147b82 */ /* 0x000e620000000800 */
[----:B0-----:R-:W-:-:S06]  /*03d0*/  @P0 IMAD.WIDE R32, R14, 0x4, R22 ;  /* 0x000000040e200825 */ /* 0x001fcc00078e0216 */
[----:B------:R0:W4:Y:S01]  /*03e0*/  @P0 LDG.E.CONSTANT R32, desc[UR6][R32.64] ;  /* 0x0000000620200981 */ /* 0x000122000c1e9900 */
[----:B------:R-:W-:Y:S02]  /*03f0*/  FSETP.NEU.AND P1, PT, RZ, UR9, PT ;  /* 0x00000009ff007c0b */ /* 0x000fe4000bf2d000 */
[----:B------:R-:W-:Y:S02]  /*0400*/  MOV R24, 0x1 ;  /* 0x0000000100187802 */ /* 0x000fe40000000f00 */
[----:B---3--:R-:W-:Y:S02]  /*0410*/  FSETP.NEU.AND P2, PT, RZ, UR11, PT ;  /* 0x0000000bff007c0b */ /* 0x008fe4000bf4d000 */
[----:B------:R-:W-:Y:S02]  /*0420*/  VIADDMNMX R25, R9, -R24, 0x1, !PT ;  /* 0x0000000109197446 */ /* 0x000fe40007800918 */
[----:B-1----:R-:W-:Y:S01]  /*0430*/  VIADDMNMX R24, R20, 0xffffffff, R9, PT ;  /* 0xffffffff14187846 */ /* 0x002fe20003800109 */
[----:B0-----:R-:W4:Y:S01]  /*0440*/  @P0 LDC R33, c[0x0][0x390] ;  /* 0x0000e400ff210b82 */ /* 0x001f220000000800 */
[----:B------:R-:W-:-:S03]  /*0450*/  VIMNMX R25, PT, PT, R25, R20, PT ;  /* 0x0000001419197248 */ /* 0x000fc60003fe0100 */
[--C-:B------:R-:W-:Y:S01]  /*0460*/  IMAD R31, R3, R24, R6.reuse ;  /* 0x00000018031f7224 */ /* 0x100fe200078e0206 */
[----:B------:R-:W-:Y:S02]  /*0470*/  IADD3 R25, PT, PT, R25, -0x1, RZ ;  /* 0xffffffff19197810 */ /* 0x000fe40007ffe0ff */
[----:B------:R-:W-:Y:S01]  /*0480*/  @P1 IADD3 R29, P3, PT, R7, R4, RZ ;  /* 0x00000004071d1210 */ /* 0x000fe20007f7e0ff */
[----:B------:R-:W0:Y:S02]  /*0490*/  @P1 LDC.64 R18, c[0x0][0x388] ;  /* 0x0000e200ff121b82 */ /* 0x000e240000000a00 */
[----:B------:R-:W-:Y:S01]  /*04a0*/  IMAD R25, R3, R25, R6 ;  /* 0x0000001903197224 */ /* 0x000fe200078e0206 */
[----:B------:R-:W-:-:S03]  /*04b0*/  @P1 LEA.HI.X.SX32 R30, R4, RZ, 0x1, P3 ;  /* 0x000000ff041e1211 */ /* 0x000fc600018f0eff */
[----:B------:R-:W-:-:S04]  /*04c0*/  IMAD.WIDE R36, R25, 0x4, R22 ;  /* 0x0000000419247825 */ /* 0x000fc800078e0216 */
[--C-:B------:R-:W-:Y:S02]  /*04d0*/  @P2 IMAD.WIDE R24, R16, 0x4, R22.reuse ;  /* 0x0000000410182825 */ /* 0x100fe400078e0216 */
[----:B------:R-:W3:Y:S04]  /*04e0*/  LDG.E.CONSTANT R36, desc[UR6][R36.64] ;  /* 0x0000000624247981 */ /* 0x000ee8000c1e9900 */
[----:B------:R1:W5:Y:S01]  /*04f0*/  @P2 LDG.E.CONSTANT R24, desc[UR6][R24.64] ;  /* 0x0000000618182981 */ /* 0x000362000c1e9900 */
[----:B0-----:R-:W-:Y:S01]  /*0500*/  @P1 LEA R18, P3, R29, R18, 0x2 ;  /* 0x000000121d121211 */ /* 0x001fe200078610ff */
[----:B------:R-:W-:Y:S01]  /*0510*/  @P0 IMAD.WIDE R34, R27, 0x4, R22 ;  /* 0x000000041b220825 */ /* 0x000fe200078e0216 */
[----:B-1----:R-:W5:Y:S02]  /*0520*/  @P2 LDC R25, c[0x0][0x3a0] ;  /* 0x0000e800ff192b82 */ /* 0x002f640000000800 */
[----:B------:R-:W-:Y:S01]  /*0530*/  @P1 LEA.HI.X R19, R29, R19, R30, 0x2, P3 ;  /* 0x000000131d131211 */ /* 0x000fe200018f141e */
[--C-:B------:R-:W-:Y:S01]  /*0540*/  IMAD.WIDE R30, R31, 0x4, R22.reuse ;  /* 0x000000041f1e7825 */ /* 0x100fe200078e0216 */
[----:B------:R0:W2:Y:S04]  /*0550*/  @P0 LDG.E.CONSTANT R29, desc[UR6][R34.64] ;  /* 0x00000006221d0981 */ /* 0x0000a8000c1e9900 */
[----:B------:R1:W2:Y:S04]  /*0560*/  @P1 LDG.E.CONSTANT R37, desc[UR6][R18.64+-0x4] ;  /* 0xfffffc0612251981 */ /* 0x0002a8000c1e9900 */
[----:B------:R1:W2:Y:S01]  /*0570*/  LDG.E.CONSTANT R30, desc[UR6][R30.64] ;  /* 0x000000061e1e7981 */ /* 0x0002a2000c1e9900 */
[----:B0-----:R-:W-:Y:S01]  /*0580*/  @P1 IMAD.WIDE R34, R13, 0x4, R22 ;  /* 0x000000040d221825 */ /* 0x001fe200078e0216 */
[----:B-1----:R-:W0:Y:S05]  /*0590*/  @P0 LDC R18, c[0x0][0x390] ;  /* 0x0000e400ff120b82 */ /* 0x002e2a0000000800 */
[----:B------:R-:W2:Y:S01]  /*05a0*/  @P1 LDG.E.CONSTANT R34, desc[UR6][R34.64] ;  /* 0x0000000622221981 */ /* 0x000ea2000c1e9900 */
[----:B------:R-:W-:-:S02]  /*05b0*/  HFMA2 R31, -RZ, RZ, 0, 0 ;  /* 0x00000000ff1f7431 */ /* 0x000fc400000001ff */
[----:B----4-:R-:W-:Y:S01]  /*05c0*/  @P0 FFMA R31, R32, R33, RZ ;  /* 0x00000021201f0223 */ /* 0x010fe200000000ff */
[----:B------:R-:W-:-:S06]  /*05d0*/  @P2 IMAD.WIDE R32, R17, 0x4, R22 ;  /* 0x0000000411202825 */ /* 0x000fcc00078e0216 */
[----:B------:R-:W4:Y:S01]  /*05e0*/  @P2 LDG.E.CONSTANT R32, desc[UR6][R32.64] ;  /* 0x0000000620202981 */ /* 0x000f22000c1e9900 */
[----:B-----5:R-:W-:Y:S02]  /*05f0*/  @P2 FMUL R25, R24, R25 ;  /* 0x0000001918192220 */ /* 0x020fe40000400000 */
[----:B------:R-:W1:Y:S01]  /*0600*/  @P1 LDC R24, c[0x0][0x3a4] ;  /* 0x0000e900ff181b82 */ /* 0x000e620000000800 */
[----:B---3--:R-:W-:-:S04]  /*0610*/  FMUL R36, R36, UR10 ;  /* 0x0000000a24247c20 */ /* 0x008fc80008400000 */
[----:B--2---:R-:W-:Y:S01]  /*0620*/  FFMA R36, R30, UR5, R36 ;  /* 0x000000051e247c23 */ /* 0x004fe20008000024 */
[----:B------:R-:W-:Y:S01]  /*0630*/  MOV R30, RZ ;  /* 0x000000ff001e7202 */ /* 0x000fe20000000f00 */
[----:B0-----:R-:W-:Y:S02]  /*0640*/  @P0 FFMA R30, R29, R18, RZ ;  /* 0x000000121d1e0223 */ /* 0x001fe400000000ff */
[----:B------:R-:W0:Y:S01]  /*0650*/  @P1 LDC.64 R18, c[0x0][0x388] ;  /* 0x0000e200ff121b82 */ /* 0x000e220000000a00 */
[----:B-1----:R-:W-:Y:S01]  /*0660*/  @P1 FMUL R37, R37, R24 ;  /* 0x0000001825251220 */ /* 0x002fe20000400000 */
[----:B------:R-:W-:-:S03]  /*0670*/  FADD R29, R36, R31 ;  /* 0x0000001f241d7221 */ /* 0x000fc60000000000 */
[----:B------:R-:W-:Y:S01]  /*0680*/  @P1 FFMA R34, R34, UR9, R37 ;  /* 0x0000000922221c23 */ /* 0x000fe20008000025 */
[----:B------:R-:W-:Y:S01]  /*0690*/  @P2 IMAD.WIDE R36, R12, 0x4, R22 ;  /* 0x000000040c242825 */ /* 0x000fe200078e0216 */
[----:B------:R-:W-:-:S04]  /*06a0*/  @P1 IADD3 R24, P3, PT, R7, R26, RZ ;  /* 0x0000001a07181210 */ /* 0x000fc80007f7e0ff */
[----:B------:R1:W2:Y:S02]  /*06b0*/  @P2 LDG.E.CONSTANT R33, desc[UR6][R36.64] ;  /* 0x0000000624212981 */ /* 0x0002a4000c1e9900 */
[----:B-1----:R-:W1:Y:S02]  /*06c0*/  LDC.64 R36, c[0x0][0x380] ;  /* 0x0000e000ff247b82 */ /* 0x002e640000000a00 */
[----:B-1----:R-:W-:-:S04]  /*06d0*/  IMAD.WIDE R36, R14, 0x4, R36 ;  /* 0x000000040e247825 */ /* 0x002fc800078e0224 */
[----:B----4-:R-:W-:Y:S01]  /*06e0*/  @P2 FFMA R32, R32, UR11, R25 ;  /* 0x0000000b20202c23 */ /* 0x010fe20008000019 */
[----:B------:R-:W-:Y:S02]  /*06f0*/  @P1 LEA.HI.X.SX32 R25, R26, RZ, 0x1, P3 ;  /* 0x000000ff1a191211 */ /* 0x000fe400018f0eff */
[----:B0-----:R-:W-:Y:S01]  /*0700*/  @P1 LEA R18, P3, R24, R18, 0x2 ;  /* 0x0000001218121211 */ /* 0x001fe200078610ff */
[----:B------:R-:W-:-:S03]  /*0710*/  @P2 FADD R29, R29, R32 ;  /* 0x000000201d1d2221 */ /* 0x000fc60000000000 */
[----:B------:R-:W-:Y:S02]  /*0720*/  @P1 LEA.HI.X R19, R24, R19, R25, 0x2, P3 ;  /* 0x0000001318131211 */ /* 0x000fe400018f1419 */
[----:B------:R-:W-:Y:S01]  /*0730*/  VIMNMX R24, PT, PT, R9, R20, PT ;  /* 0x0000001409187248 */ /* 0x000fe20003fe0100 */
[----:B------:R-:W-:Y:S01]  /*0740*/  @P1 FADD R29, R29, R34 ;  /* 0x000000221d1d1221 */ /* 0x000fe20000000000 */
[----:B------:R-:W-:Y:S02]  /*0750*/  IADD3 R32, PT, PT, R20, -0x1, RZ ;  /* 0xffffffff14207810 */ /* 0x000fe40007ffe0ff */
[----:B------:R-:W-:Y:S01]  /*0760*/  IADD3 R24, PT, PT, R24, -0x1, RZ ;  /* 0xffffffff18187810 */ /* 0x000fe20007ffe0ff */
[----:B------:R-:W-:Y:S01]  /*0770*/  @P2 IMAD.WIDE R34, R15, 0x4, R22 ;  /* 0x000000040f222825 */ /* 0x000fe200078e0216 */
[----:B------:R-:W-:-:S03]  /*0780*/  VIADDMNMX R31, R9, 0x1, R32, PT ;  /* 0x00000001091f7846 */ /* 0x000fc60003800120 */
[----:B------:R-:W-:Y:S02]  /*0790*/  IMAD R25, R3, R24, R6 ;  /* 0x0000001803197224 */ /* 0x000fe400078e0206 */
[----:B------:R0:W3:Y:S02]  /*07a0*/  @P2 LDG.E.CONSTANT R34, desc[UR6][R34.64] ;  /* 0x0000000622222981 */ /* 0x0000e4000c1e9900 */
[----:B------:R-:W-:-:S04]  /*07b0*/  IMAD.WIDE R24, R25, 0x4, R22 ;  /* 0x0000000419187825 */ /* 0x000fc800078e0216 */
[----:B0-----:R-:W-:Y:S02]  /*07c0*/  IMAD R35, R3, R31, R6 ;  /* 0x0000001f03237224 */ /* 0x001fe400078e0206 */
[----:B------:R0:W4:Y:S02]  /*07d0*/  LDG.E.CONSTANT R31, desc[UR6][R24.64] ;  /* 0x00000006181f7981 */ /* 0x000124000c1e9900 */
[--C-:B0-----:R-:W-:Y:S02]  /*07e0*/  IMAD.WIDE R24, R35, 0x4, R22.reuse ;  /* 0x0000000423187825 */ /* 0x101fe400078e0216 */
[----:B------:R-:W5:Y:S04]  /*07f0*/  @P1 LDG.E.CONSTANT R35, desc[UR6][R18.64+-0x4] ;  /* 0xfffffc0612231981 */ /* 0x000f68000c1e9900 */
[----:B------:R0:W2:Y:S04]  /*0800*/  LDG.E.CONSTANT R24, desc[UR6][R24.64] ;  /* 0x0000000618187981 */ /* 0x0000a8000c1e9900 */
[----:B------:R-:W3:Y:S01]  /*0810*/  LDG.E R18, desc[UR6][R36.64] ;  /* 0x0000000624127981 */ /* 0x000ee2000c1e1900 */
[----:B------:R-:W-:Y:S01]  /*0820*/  @P1 IMAD.WIDE R22, R21, 0x4, R22 ;  /* 0x0000000415161825 */ /* 0x000fe200078e0216 */
[----:B0-----:R-:W0:Y:S05]  /*0830*/  @P2 LDC R25, c[0x0][0x3a0] ;  /* 0x0000e800ff192b82 */ /* 0x001e2a0000000800 */
[----:B------:R3:W5:Y:S02]  /*0840*/  @P1 LDG.E.CONSTANT R22, desc[UR6][R22.64] ;  /* 0x0000000616161981 */ /* 0x000764000c1e9900 */
[----:B---3--:R-:W-:Y:S01]  /*0850*/  FADD R23, R18, R29 ;  /* 0x0000001d12177221 */ /* 0x008fe20000000000 */
[----:B------:R-:W-:-:S04]  /*0860*/  IMAD.WIDE R18, R3, 0x4, R36 ;  /* 0x0000000403127825 */ /* 0x000fc800078e0224 */
[----:B------:R1:W-:Y:S04]  /*0870*/  STG.E desc[UR6][R36.64], R23 ;  /* 0x0000001724007986 */ /* 0x0003e8000c101906 */
[----:B------:R-:W3:Y:S01]  /*0880*/  LDG.E R29, desc[UR6][R18.64] ;  /* 0x00000006121d7981 */ /* 0x000ee2000c1e1900 */
[----:B----4-:R-:W-:-:S04]  /*0890*/  FMUL R31, R31, UR10 ;  /* 0x0000000a1f1f7c20 */ /* 0x010fc80008400000 */
[----:B--2---:R-:W-:Y:S02]  /*08a0*/  FFMA R31, R24, UR5, R31 ;  /* 0x00000005181f7c23 */ /* 0x004fe4000800001f */
[----:B------:R-:W5:Y:S01]  /*08b0*/  @P1 LDC R24, c[0x0][0x3a4] ;  /* 0x0000e900ff181b82 */ /* 0x000f620000000800 */
[----:B0-----:R-:W-:Y:S01]  /*08c0*/  @P2 FMUL R34, R34, R25 ;  /* 0x0000001922222220 */ /* 0x001fe20000400000 */
[----:B------:R-:W-:-:S03]  /*08d0*/  FADD R30, R31, R30 ;  /* 0x0000001e1f1e7221 */ /* 0x000fc60000000000 */
[----:B------:R-:W-:Y:S01]  /*08e0*/  @P2 FFMA R33, R33, UR11, R34 ;  /* 0x0000000b21212c23 */ /* 0x000fe20008000022 */
[----:B------:R-:W-:-:S03]  /*08f0*/  IADD3 R28, PT, PT, R28, 0x2, RZ ;  /* 0x000000021c1c7810 */ /* 0x000fc60007ffe0ff */
[----:B------:R-:W-:Y:S01]  /*0900*/  @P2 FADD R30, R30, R33 ;  /* 0x000000211e1e2221 */ /* 0x000fe20000000000 */
[----:B-----5:R-:W-:-:S04]  /*0910*/  @P1 FMUL R35, R35, R24 ;  /* 0x0000001823231220 */ /* 0x020fc80000400000 */
[----:B------:R-:W-:-:S04]  /*0920*/  @P1 FFMA R35, R22, UR9, R35 ;  /* 0x0000000916231c23 */ /* 0x000fc80008000023 */
[----:B------:R-:W-:Y:S01]  /*0930*/  @P1 FADD R30, R30, R35 ;  /* 0x000000231e1e1221 */ /* 0x000fe20000000000 */
[----:B------:R-:W-:Y:S02]  /*0940*/  ISETP.NE.AND P1, PT, R28, RZ, PT ;  /* 0x000000ff1c00720c */ /* 0x000fe40003f25270 */
[C---:B------:R-:W-:Y:S02]  /*0950*/  LEA R21, R3.reuse, R21, 0x1 ;  /* 0x0000001503157211 */ /* 0x040fe400078e08ff */
[C---:B------:R-:W-:Y:S02]  /*0960*/  LEA R27, R3.reuse, R27, 0x1 ;  /* 0x0000001b031b7211 */ /* 0x040fe400078e08ff */
[C---:B------:R-:W-:Y:S02]  /*0970*/  LEA R13, R3.reuse, R13, 0x1 ;  /* 0x0000000d030d7211 */ /* 0x040fe400078e08ff */
[C---:B------:R-:W-:Y:S02]  /*0980*/  LEA R16, R3.reuse, R16, 0x1 ;  /* 0x0000001003107211 */ /* 0x040fe400078e08ff */
[----:B------:R-:W-:-:S02]  /*0990*/  LEA R17, R3, R17, 0x1 ;  /* 0x0000001103117211 */ /* 0x000fc400078e08ff */
[C---:B------:R-:W-:Y:S02]  /*09a0*/  LEA R15, R3.reuse, R15, 0x1 ;  /* 0x0000000f030f7211 */ /* 0x040fe400078e08ff */
[C---:B------:R-:W-:Y:S02]  /*09b0*/  LEA R12, R3.reuse, R12, 0x1 ;  /* 0x0000000c030c7211 */ /* 0x040fe400078e08ff */
[C---:B------:R-:W-:Y:S02]  /*09c0*/  LEA R14, R3.reuse, R14, 0x1 ;  /* 0x0000000e030e7211 */ /* 0x040fe400078e08ff */
[C---:B------:R-:W-:Y:S02]  /*09d0*/  LEA R26, R3.reuse, R26, 0x1 ;  /* 0x0000001a031a7211 */ /* 0x040fe400078e08ff */
[----:B------:R-:W-:Y:S02]  /*09e0*/  LEA R4, R3, R4, 0x1 ;  /* 0x0000000403047211 */ /* 0x000fe400078e08ff */
[----:B------:R-:W-:Y:S01]  /*09f0*/  IADD3 R9, PT, PT, R9, 0x2, RZ ;  /* 0x0000000209097810 */ /* 0x000fe20007ffe0ff */
[----:B---3--:R-:W-:-:S05]  /*0a00*/  FADD R29, R29, R30 ;  /* 0x0000001e1d1d7221 */ /* 0x008fca0000000000 */
[----:B------:R1:W-:Y:S01]  /*0a10*/  STG.E desc[UR6][R18.64], R29 ;  /* 0x0000001d12007986 */ /* 0x0003e2000c101906 */
[----:B------:R-:W-:Y:S05]  /*0a20*/  @P1 BRA `(.L_x_2) ;  /* 0xfffffff800601947 */ /* 0x000fea000383ffff */
.L_x_1:
[----:B------:R-:W-:-:S04]  /*0a30*/  LOP3.LUT R4, R20, 0x1, RZ, 0xc0, !PT ;  /* 0x0000000114047812 */ /* 0x000fc800078ec0ff */
[----:B------:R-:W-:-:S13]  /*0a40*/  ISETP.NE.U32.AND P0, PT, R4, 0x1, PT ;  /* 0x000000010400780c */ /* 0x000fda0003f05070 */
[----:B------:R-:W-:Y:S05]  /*0a50*/  @P0 EXIT ;  /* 0x000000000000094d */ /* 0x000fea0003800000 */
[----:B------:R-:W0:Y:S01]  /*0a60*/  LDCU UR12, c[0x0][0x3a8] ;  /* 0x00007500ff0c77ac */ /* 0x000e220008000800 */
[----:B------:R-:W2:Y:S01]  /*0a70*/  LDC.64 R12, c[0x0][0x388] ;  /* 0x0000e200ff0c7b82 */ /* 0x000ea20000000a00 */
[C---:B------:R-:W-:Y:S01]  /*0a80*/  VIMNMX R9, PT, PT, R11.reuse, 0x1, !PT ;  /* 0x000000010b097848 */ /* 0x040fe20007fe0100 */
[----:B------:R-:W3:Y:S01]  /*0a90*/  LDCU.64 UR10, c[0x0][0x398] ;  /* 0x00007300ff0a77ac */ /* 0x000ee20008000a00 */
[----:B------:R-:W-:Y:S02]  /*0aa0*/  VIADDMNMX R32, R11, 0x1, R32, PT ;  /* 0x000000010b207846 */ /* 0x000fe40003800120 */
[----:B------:R-:W-:Y:S01]  /*0ab0*/  VIMNMX R9, PT, PT, R9, R20, PT ;  /* 0x0000001409097248 */ /* 0x000fe20003fe0100 */
[----:B------:R-:W4:Y:S02]  /*0ac0*/  LDCU UR4, c[0x0][0x390] ;  /* 0x00007200ff0477ac */ /* 0x000f240008000800 */
[----:B-1----:R-:W-:Y:S01]  /*0ad0*/  IMAD R19, R3, R32, R6 ;  /* 0x0000002003137224 */ /* 0x002fe200078e0206 */
[----:B------:R-:W-:Y:S01]  /*0ae0*/  IADD3 R4, PT, PT, R9, -0x1, RZ ;  /* 0xffffffff09047810 */ /* 0x000fe20007ffe0ff */
[----:B------:R-:W1:Y:S01]  /*0af0*/  LDCU UR8, c[0x0][0x3bc] ;  /* 0x00007780ff0877ac */ /* 0x000e620008000800 */
[----:B------:R-:W5:Y:S01]  /*0b00*/  LDCU UR9, c[0x0][0x3c0] ;  /* 0x00007800ff0977ac */ /* 0x000f620008000800 */
[----:B0-----:R-:W-:-:S02]  /*0b10*/  FSETP.NEU.AND P0, PT, RZ, UR12, PT ;  /* 0x0000000cff007c0b */ /* 0x001fc4000bf0d000 */
[----:B---3--:R-:W-:Y:S02]  /*0b20*/  FSETP.NEU.AND P1, PT, RZ, UR11, PT ;  /* 0x0000000bff007c0b */ /* 0x008fe4000bf2d000 */
[----:B----4-:R-:W-:Y:S01]  /*0b30*/  FSETP.NEU.AND P2, PT, RZ, UR4, PT ;  /* 0x00000004ff007c0b */ /* 0x010fe2000bf4d000 */
[----:B-1----:R-:W-:-:S08]  /*0b40*/  IMAD R17, R11, UR8, R0 ;  /* 0x000000080b117c24 */ /* 0x002fd0000f8e0200 */
[----:B------:R-:W0:Y:S02]  /*0b50*/  @P0 LDC R16, c[0x0][0x3bc] ;  /* 0x0000ef00ff100b82 */ /* 0x000e240000000800 */
[CC--:B------:R-:W-:Y:S02]  /*0b60*/  @P1 IMAD R9, R3.reuse, R11.reuse, R8 ;  /* 0x0000000b03091224 */ /* 0x0c0fe400078e0208 */
[----:B------:R-:W-:-:S04]  /*0b70*/  @P1 IMAD R23, R3, R11, R10 ;  /* 0x0000000b03171224 */ /* 0x000fc800078e020a */
[----:B------:R-:W1:Y:S01]  /*0b80*/  @P0 LDC R21, c[0x0][0x3c0] ;  /* 0x0000f000ff150b82 */ /* 0x000e620000000800 */
[----:B------:R-:W-:-:S07]  /*0b90*/  IMAD R3, R3, R4, R6 ;  /* 0x0000000403037224 */ /* 0x000fce00078e0206 */
[----:B------:R-:W3:Y:S01]  /*0ba0*/  @P0 LDC.64 R14, c[0x0][0x388] ;  /* 0x0000e200ff0e0b82 */ /* 0x000ee20000000a00 */
[----:B0-----:R-:W-:Y:S02]  /*0bb0*/  @P0 IMAD R16, R11, R16, R0 ;  /* 0x000000100b100224 */ /* 0x001fe400078e0200 */
[----:B--2---:R-:W-:-:S04]  /*0bc0*/  IMAD.WIDE R10, R19, 0x4, R12 ;  /* 0x00000004130a7825 */ /* 0x004fc800078e020c */
[----:B-1----:R-:W-:Y:S01]  /*0bd0*/  @P0 IMAD R20, R16, R21, RZ ;  /* 0x0000001510140224 */ /* 0x002fe200078e02ff */
[----:B------:R-:W2:Y:S01]  /*0be0*/  LDG.E.CONSTANT R4, desc[UR6][R10.64] ;  /* 0x000000060a047981 */ /* 0x000ea2000c1e9900 */
[----:B-----5:R-:W-:Y:S02]  /*0bf0*/  IMAD R21, R17, UR9, R2 ;  /* 0x0000000911157c24 */ /* 0x020fe4000f8e0202 */
[--C-:B------:R-:W-:Y:S02]  /*0c00*/  IMAD.WIDE R16, R3, 0x4, R12.reuse ;  /* 0x0000000403107825 */ /* 0x100fe400078e020c */
[----:B------:R-:W0:Y:S01]  /*0c10*/  LDC.64 R2, c[0x0][0x380] ;  /* 0x0000e000ff027b82 */ /* 0x000e220000000a00 */
[----:B------:R-:W-:Y:S01]  /*0c20*/  @P0 IADD3 R22, P3, PT, R7, R20, RZ ;  /* 0x0000001407160210 */ /* 0x000fe20007f7e0ff */
[--C-:B------:R-:W-:Y:S02]  /*0c30*/  @P1 IMAD.WIDE R18, R23, 0x4, R12.reuse ;  /* 0x0000000417121825 */ /* 0x100fe400078e020c */
[----:B------:R1:W4:Y:S01]  /*0c40*/  LDG.E.CONSTANT R16, desc[UR6][R16.64] ;  /* 0x0000000610107981 */ /* 0x000322000c1e9900 */
[----:B------:R-:W-:Y:S01]  /*0c50*/  @P0 LEA.HI.X.SX32 R23, R20, RZ, 0x1, P3 ;  /* 0x000000ff14170211 */ /* 0x000fe200018f0eff */
[--C-:B------:R-:W-:Y:S01]  /*0c60*/  @P2 IMAD.WIDE R6, R21, 0x4, R12.reuse ;  /* 0x0000000415062825 */ /* 0x100fe200078e020c */
[C---:B---3--:R-:W-:Y:S01]  /*0c70*/  @P0 LEA R14, P3, R22.reuse, R14, 0x2 ;  /* 0x0000000e160e0211 */ /* 0x048fe200078610ff */
[----:B------:R-:W3:Y:S01]  /*0c80*/  @P1 LDG.E.CONSTANT R18, desc[UR6][R18.64] ;  /* 0x0000000612121981 */ /* 0x000ee2000c1e9900 */
[----:B------:R-:W-:Y:S01]  /*0c90*/  @P0 IADD3 R5, PT, PT, R5, R20, RZ ;  /* 0x0000001405050210 */ /* 0x000fe20007ffe0ff */
[----:B------:R-:W-:Y:S01]  /*0ca0*/  @P1 IMAD.WIDE R8, R9, 0x4, R12 ;  /* 0x0000000409081825 */ /* 0x000fe200078e020c */
[----:B------:R-:W-:Y:S01]  /*0cb0*/  @P0 LEA.HI.X R15, R22, R15, R23, 0x2, P3 ;  /* 0x0000000f160f0211 */ /* 0x000fe200018f1417 */
[----:B------:R4:W5:Y:S02]  /*0cc0*/  @P2 LDG.E.CONSTANT R0, desc[UR6][R6.64] ;  /* 0x0000000606002981 */ /* 0x000964000c1e9900 */
[----:B------:R-:W-:Y:S01]  /*0cd0*/  @P0 IMAD.WIDE R12, R5, 0x4, R12 ;  /* 0x00000004050c0825 */ /* 0x000fe200078e020c */
[----:B-1----:R-:W3:Y:S01]  /*0ce0*/  @P1 LDC R17, c[0x0][0x3a0] ;  /* 0x0000e800ff111b82 */ /* 0x002ee20000000800 */
[----:B------:R-:W5:Y:S04]  /*0cf0*/  @P1 LDG.E.CONSTANT R8, desc[UR6][R8.64] ;  /* 0x0000000608081981 */ /* 0x000f68000c1e9900 */
[----:B------:R-:W5:Y:S04]  /*0d00*/  @P0 LDG.E.CONSTANT R14, desc[UR6][R14.64+-0x4] ;  /* 0xfffffc060e0e0981 */ /* 0x000f68000c1e9900 */
[----:B------:R-:W5:Y:S01]  /*0d10*/  @P0 LDG.E.CONSTANT R12, desc[UR6][R12.64] ;  /* 0x000000060c0c0981 */ /* 0x000f62000c1e9900 */
[----:B0-----:R-:W-:-:S02]  /*0d20*/  IMAD.WIDE R2, R21, 0x4, R2 ;  /* 0x0000000415027825 */ /* 0x001fc400078e0202 */
[----:B------:R-:W0:Y:S03]  /*0d30*/  @P0 LDC R21, c[0x0][0x3a4] ;  /* 0x0000e900ff150b82 */ /* 0x000e260000000800 */
[----:B------:R-:W5:Y:S01]  /*0d40*/  LDG.E R11, desc[UR6][R2.64] ;  /* 0x00000006020b7981 */ /* 0x000f62000c1e1900 */
[----:B------:R-:W-:Y:S02]  /*0d50*/  HFMA2 R5, -RZ, RZ, 0, 0 ;  /* 0x00000000ff057431 */ /* 0x000fe400000001ff */
[----:B----4-:R-:W-:-:S04]  /*0d60*/  FMUL R7, R16, UR10 ;  /* 0x0000000a10077c20 */ /* 0x010fc80008400000 */
[----:B--2---:R-:W-:Y:S01]  /*0d70*/  FFMA R4, R4, UR5, R7 ;  /* 0x0000000504047c23 */ /* 0x004fe20008000007 */
[----:B---3--:R-:W-:Y:S01]  /*0d80*/  @P1 FMUL R7, R18, R17 ;  /* 0x0000001112071220 */ /* 0x008fe20000400000 */
[----:B-----5:R-:W-:-:S04]  /*0d90*/  @P2 FFMA R5, R0, UR4, RZ ;  /* 0x0000000400052c23 */ /* 0x020fc800080000ff */
[----:B------:R-:W-:Y:S01]  /*0da0*/  FADD R4, R4, R5 ;  /* 0x0000000504047221 */ /* 0x000fe20000000000 */
[----:B------:R-:W-:Y:S01]  /*0db0*/  @P1 FFMA R7, R8, UR11, R7 ;  /* 0x0000000b08071c23 */ /* 0x000fe20008000007 */
[----:B0-----:R-:W-:-:S03]  /*0dc0*/  @P0 FMUL R5, R14, R21 ;  /* 0x000000150e050220 */ /* 0x001fc60000400000 */
[----:B------:R-:W-:Y:S01]  /*0dd0*/  @P1 FADD R4, R4, R7 ;  /* 0x0000000704041221 */ /* 0x000fe20000000000 */
[----:B------:R-:W-:-:S04]  /*0de0*/  @P0 FFMA R5, R12, UR12, R5 ;  /* 0x0000000c0c050c23 */ /* 0x000fc80008000005 */
[----:B------:R-:W-:-:S04]  /*0df0*/  @P0 FADD R4, R4, R5 ;  /* 0x0000000504040221 */ /* 0x000fc80000000000 */
[----:B------:R-:W-:-:S05]  /*0e00*/  FADD R11, R11, R4 ;  /* 0x000000040b0b7221 */ /* 0x000fca0000000000 */
[----:B------:R-:W-:Y:S01]  /*0e10*/  STG.E desc[UR6][R2.64], R11 ;  /* 0x0000000b02007986 */ /* 0x000fe2000c101906 */
[----:B------:R-:W-:Y:S05]  /*0e20*/  EXIT ;  /* 0x000000000000794d */ /* 0x000fea0003800000 */
.L_x_0:
[----:B------:R-:W0:Y:S02]  /*0e30*/  LDCU UR5, c[0x0][0x3a8] ;  /* 0x00007500ff0577ac */ /* 0x000e240008000800 */
[----:B0-----:R-:W-:-:S13]  /*0e40*/  FSETP.NEU.AND P0, PT, RZ, UR5, PT ;  /* 0x00000005ff007c0b */ /* 0x001fda000bf0d000 */
[----:B------:R-:W-:Y:S05]  /*0e50*/  @!P0 BRA `(.L_x_3) ;  /* 0x0000002800388947 */ /* 0x000fea0003800000 */
[----:B------:R-:W0:Y:S02]  /*0e60*/  LDCU UR8, c[0x0][0x39c] ;  /* 0x00007380ff0877ac */ /* 0x000e240008000800 */
[----:B0-----:R-:W-:-:S13]  /*0e70*/  FSETP.NEU.AND P0, PT, RZ, UR8, PT ;  /* 0x00000008ff007c0b */ /* 0x001fda000bf0d000 */
[----:B------:R-:W-:Y:S05]  /*0e80*/  @!P0 BRA `(.L_x_4) ;  /* 0x0000001400108947 */ /* 0x000fea0003800000 */
[----:B------:R-:W0:Y:S02]  /*0e90*/  LDCU UR9, c[0x0][0x390] ;  /* 0x00007200ff0977ac */ /* 0x000e240008000800 */
[----:B0-----:R-:W-:-:S13]  /*0ea0*/  FSETP.NEU.AND P0, PT, RZ, UR9, PT ;  /* 0x00000009ff007c0b */ /* 0x001fda000bf0d000 */
[----:B------:R-:W-:Y:S05]  /*0eb0*/  @!P0 BRA `(.L_x_5) ;  /* 0x0000000400bc8947 */ /* 0x000fea0003800000 */
[----:B------:R-:W-:Y:S02]  /*0ec0*/  ISETP.NE.AND P0, PT, R32, RZ, PT ;  /* 0x000000ff2000720c */ /* 0x000fe40003f05270 */
[----:B------:R-:W-:-:S11]  /*0ed0*/  MOV R9, RZ ;  /* 0x000000ff00097202 */ /* 0x000fd60000000f00 */
[----:B------:R-:W-:Y:S05]  /*0ee0*/  @!P0 BRA `(.L_x_6) ;  /* 0x0000000400108947 */ /* 0x000fea0003800000 */
[----:B------:R-:W-:Y:S01]  /*0ef0*/  IADD3 R12, PT, PT, R21, UR4, R26 ;  /* 0x00000004150c7c10 */ /* 0x000fe2000fffe01a */
[----:B------:R-:W0:Y:S01]  /*0f00*/  LDCU.64 UR12, c[0x0][0x388] ;  /* 0x00007100ff0c77ac */ /* 0x000e220008000a00 */
[----:B------:R-:W-:Y:S02]  /*0f10*/  LOP3.LUT R9, R20, 0x7ffffffe, RZ, 0xc0, !PT ;  /* 0x7ffffffe14097812 */ /* 0x000fe400078ec0ff */
[----:B------:R-:W-:Y:S01]  /*0f20*/  MOV R14, R8 ;  /* 0x00000008000e7202 */ /* 0x000fe20000000f00 */
[----:B------:R-:W-:Y:S01]  /*0f30*/  IMAD R12, R12, R13, RZ ;  /* 0x0000000d0c0c7224 */ /* 0x000fe200078e02ff */
[----:B------:R-:W-:Y:S01]  /*0f40*/  IADD3 R13, PT, PT, R5, R4, RZ ;  /* 0x00000004050d7210 */ /* 0x000fe20007ffe0ff */
[----:B------:R-:W1:Y:S01]  /*0f50*/  LDCU.64 UR10, c[0x0][0x3a0] ;  /* 0x00007400ff0a77ac */ /* 0x000e620008000a00 */
[----:B------:R-:W-:Y:S02]  /*0f60*/  MOV R11, R10 ;  /* 0x0000000a000b7202 */ /* 0x000fe40000000f00 */
[----:B------:R-:W-:-:S07]  /*0f70*/  IADD3 R15, PT, PT, -R9, RZ, RZ ;  /* 0x000000ff090f7210 */ /* 0x000fce0007ffe1ff */
.L_x_7:
[----:B--2---:R-:W2:Y:S01]  /*0f80*/  LDC.64 R28, c[0x0][0x388] ;  /* 0x0000e200ff1c7b82 */ /* 0x004ea20000000a00 */
[----:B------:R-:W-:-:S04]  /*0f90*/  IADD3 R21, P0, PT, R7, R4, RZ ;  /* 0x0000000407157210 */ /* 0x000fc80007f1e0ff */
[----:B------:R-:W-:Y:S02]  /*0fa0*/  LEA.HI.X.SX32 R26, R4, RZ, 0x1, P0 ;  /* 0x000000ff041a7211 */ /* 0x000fe400000f0eff */
[C---:B0-----:R-:W-:Y:S01]  /*0fb0*/  LEA R24, P0, R21.reuse, UR12, 0x2 ;  /* 0x0000000c15187c11 */ /* 0x041fe2000f8010ff */
[----:B------:R-:W0:Y:S03]  /*0fc0*/  LDC.64 R16, c[0x0][0x380] ;  /* 0x0000e000ff107b82 */ /* 0x000e260000000a00 */
[----:B------:R-:W-:-:S05]  /*0fd0*/  LEA.HI.X R25, R21, UR13, R26, 0x2, P0 ;  /* 0x0000000d15197c11 */ /* 0x000fca00080f141a */
[----:B------:R-:W1:Y:S01]  /*0fe0*/  LDG.E.CONSTANT R24, desc[UR6][R24.64+-0x4] ;  /* 0xfffffc0618187981 */ /* 0x000e62000c1e9900 */
[----:B--2---:R-:W-:-:S04]  /*0ff0*/  IMAD.WIDE R22, R11, 0x4, R28 ;  /* 0x000000040b167825 */ /* 0x004fc800078e021c */
[--C-:B------:R-:W-:Y:S01]  /*1000*/  IMAD.WIDE R18, R14, 0x4, R28.reuse ;  /* 0x000000040e127825 */ /* 0x100fe200078e021c */
[----:B------:R-:W2:Y:S03]  /*1010*/  LDG.E.CONSTANT R32, desc[UR6][R22.64] ;  /* 0x0000000616207981 */ /* 0x000ea6000c1e9900 */
[C-C-:B------:R-:W-:Y:S01]  /*1020*/  IMAD.WIDE R26, R6.reuse, 0x4, R28.reuse ;  /* 0x00000004061a7825 */ /* 0x140fe200078e021c */
[----:B------:R3:W4:Y:S03]  /*1030*/  LDG.E.CONSTANT R21, desc[UR6][R18.64] ;  /* 0x0000000612157981 */ /* 0x000726000c1e9900 */
[----:B------:R-:W-:Y:S01]  /*1040*/  IMAD.WIDE R28, R13, 0x4, R28 ;  /* 0x000000040d1c7825 */ /* 0x000fe200078e021c */
[----:B------:R5:W4:Y:S04]  /*1050*/  LDG.E.CONSTANT R33, desc[UR6][R26.64] ;  /* 0x000000061a217981 */ /* 0x000b28000c1e9900 */
[----:B------:R5:W4:Y:S01]  /*1060*/  LDG.E.CONSTANT R34, desc[UR6][R28.64] ;  /* 0x000000061c227981 */ /* 0x000b22000c1e9900 */
[----:B0-----:R-:W-:-:S05]  /*1070*/  IMAD.WIDE R16, R6, 0x4, R16 ;  /* 0x0000000406107825 */ /* 0x001fca00078e0210 */
[----:B------:R-:W4:Y:S01]  /*1080*/  LDG.E R35, desc[UR6][R16.64] ;  /* 0x0000000610237981 */ /* 0x000f22000c1e1900 */
[----:B------:R-:W-:Y:S01]  /*1090*/  IMAD.WIDE R30, R3, 0x4, R18 ;  /* 0x00000004031e7825 */ /* 0x000fe200078e0212 */
[----:B---3--:R-:W-:-:S03]  /*10a0*/  IADD3 R19, P0, PT, R7, R12, RZ ;  /* 0x0000000c07137210 */ /* 0x008fc60007f1e0ff */
[----:B------:R-:W-:Y:S01]  /*10b0*/  IMAD.WIDE R22, R3, 0x4, R22 ;  /* 0x0000000403167825 */ /* 0x000fe200078e0216 */
[----:B------:R-:W-:Y:S01]  /*10c0*/  LEA.HI.X.SX32 R37, R12, RZ, 0x1, P0 ;  /* 0x000000ff0c257211 */ /* 0x000fe200000f0eff */
[----:B------:R-:W3:Y:S01]  /*10d0*/  LDG.E.CONSTANT R30, desc[UR6][R30.64] ;  /* 0x000000061e1e7981 */ /* 0x000ee2000c1e9900 */
[----:B------:R-:W-:Y:S01]  /*10e0*/  LEA R18, P0, R19, UR12, 0x2 ;  /* 0x0000000c13127c11 */ /* 0x000fe2000f8010ff */
[----:B-----5:R-:W-:-:S03]  /*10f0*/  IMAD.WIDE R26, R3, 0x4, R26 ;  /* 0x00000004031a7825 */ /* 0x020fc600078e021a */
[----:B------:R-:W-:Y:S01]  /*1100*/  LEA.HI.X R19, R19, UR13, R37, 0x2, P0 ;  /* 0x0000000d13137c11 */ /* 0x000fe200080f1425 */
[----:B------:R-:W-:Y:S02]  /*1110*/  IMAD.WIDE R28, R3, 0x4, R28 ;  /* 0x00000004031c7825 */ /* 0x000fe400078e021c */
[----:B------:R-:W5:Y:S04]  /*1120*/  LDG.E.CONSTANT R26, desc[UR6][R26.64] ;  /* 0x000000061a1a7981 */ /* 0x000f68000c1e9900 */
[----:B------:R-:W3:Y:S04]  /*1130*/  LDG.E.CONSTANT R18, desc[UR6][R18.64+-0x4] ;  /* 0xfffffc0612127981 */ /* 0x000ee8000c1e9900 */
[----:B------:R-:W3:Y:S01]  /*1140*/  LDG.E.CONSTANT R28, desc[UR6][R28.64] ;  /* 0x000000061c1c7981 */ /* 0x000ee2000c1e9900 */
[----:B-1----:R-:W-:Y:S01]  /*1150*/  FMUL R25, R24, UR11 ;  /* 0x0000000b18197c20 */ /* 0x002fe20008400000 */
[----:B--2---:R-:W-:-:S02]  /*1160*/  FMUL R36, R32, UR10 ;  /* 0x0000000a20247c20 */ /* 0x004fc40008400000 */
[----:B------:R0:W2:Y:S02]  /*1170*/  LDG.E.CONSTANT R32, desc[UR6][R22.64] ;  /* 0x0000000616207981 */ /* 0x0000a4000c1e9900 */
[----:B----4-:R-:W-:Y:S01]  /*1180*/  FFMA R21, R21, UR8, R36 ;  /* 0x0000000815157c23 */ /* 0x010fe20008000024 */
[----:B------:R-:W-:-:S04]  /*1190*/  FFMA R36, R33, UR9, RZ ;  /* 0x0000000921247c23 */ /* 0x000fc800080000ff */
[----:B------:R-:W-:Y:S01]  /*11a0*/  FADD R21, R36, R21 ;  /* 0x0000001524157221 */ /* 0x000fe20000000000 */
[----:B------:R-:W-:-:S04]  /*11b0*/  FFMA R34, R34, UR5, R25 ;  /* 0x0000000522227c23 */ /* 0x000fc80008000019 */
[----:B------:R-:W-:Y:S01]  /*11c0*/  FADD R34, R21, R34 ;  /* 0x0000002215227221 */ /* 0x000fe20000000000 */
[----:B0-----:R-:W-:-:S04]  /*11d0*/  IMAD.WIDE R22, R3, 0x4, R16 ;  /* 0x0000000403167825 */ /* 0x001fc800078e0210 */
[----:B------:R-:W-:-:S05]  /*11e0*/  FADD R35, R34, R35 ;  /* 0x0000002322237221 */ /* 0x000fca0000000000 */
[----:B------:R4:W-:Y:S04]  /*11f0*/  STG.E desc[UR6][R16.64], R35 ;  /* 0x0000002310007986 */ /* 0x0009e8000c101906 */
[----:B------:R-:W4:Y:S01]  /*1200*/  LDG.E R31, desc[UR6][R22.64] ;  /* 0x00000006161f7981 */ /* 0x000f22000c1e1900 */
[----:B------:R-:W-:Y:S01]  /*1210*/  IADD3 R15, PT, PT, R15, 0x2, RZ ;  /* 0x000000020f0f7810 */ /* 0x000fe20007ffe0ff */
[----:B-----5:R-:W-:Y:S01]  /*1220*/  FFMA R26, R26, UR9, RZ ;  /* 0x000000091a1a7c23 */ /* 0x020fe200080000ff */
[----:B---3--:R-:W-:Y:S02]  /*1230*/  FMUL R25, R18, UR11 ;  /* 0x0000000b12197c20 */ /* 0x008fe40008400000 */
[----:B------:R-:W-:Y:S02]  /*1240*/  ISETP.NE.AND P0, PT, R15, RZ, PT ;  /* 0x000000ff0f00720c */ /* 0x000fe40003f05270 */
[----:B------:R-:W-:Y:S01]  /*1250*/  FFMA R18, R28, UR5, R25 ;  /* 0x000000051c127c23 */ /* 0x000fe20008000019 */
[----:B------:R-:W-:-:S02]  /*1260*/  LEA R4, R3, R4, 0x1 ;  /* 0x0000000403047211 */ /* 0x000fc400078e08ff */
[C---:B------:R-:W-:Y:S02]  /*1270*/  LEA R12, R3.reuse, R12, 0x1 ;  /* 0x0000000c030c7211 */ /* 0x040fe400078e08ff */
[C---:B------:R-:W-:Y:S02]  /*1280*/  LEA R14, R3.reuse, R14, 0x1 ;  /* 0x0000000e030e7211 */ /* 0x040fe400078e08ff */
[C---:B------:R-:W-:Y:S02]  /*1290*/  LEA R11, R3.reuse, R11, 0x1 ;  /* 0x0000000b030b7211 */ /* 0x040fe400078e08ff */
[C---:B------:R-:W-:Y:S02]  /*12a0*/  LEA R13, R3.reuse, R13, 0x1 ;  /* 0x0000000d030d7211 */ /* 0x040fe400078e08ff */
[----:B------:R-:W-:Y:S01]  /*12b0*/  LEA R6, R3, R6, 0x1 ;  /* 0x0000000603067211 */ /* 0x000fe200078e08ff */
[----:B--2---:R-:W-:-:S04]  /*12c0*/  FMUL R21, R32, UR10 ;  /* 0x0000000a20157c20 */ /* 0x004fc80008400000 */
[----:B------:R-:W-:-:S04]  /*12d0*/  FFMA R21, R30, UR8, R21 ;  /* 0x000000081e157c23 */ /* 0x000fc80008000015 */
[----:B------:R-:W-:-:S04]  /*12e0*/  FADD R21, R26, R21 ;  /* 0x000000151a157221 */ /* 0x000fc80000000000 */
[----:B------:R-:W-:-:S04]  /*12f0*/  FADD R18, R21, R18 ;  /* 0x0000001215127221 */ /* 0x000fc80000000000 */
[----:B----4-:R-:W-:-:S05]  /*1300*/  FADD R31, R18, R31 ;  /* 0x0000001f121f7221 */ /* 0x010fca0000000000 */
[----:B------:R2:W-:Y:S01]  /*1310*/  STG.E desc[UR6][R22.64], R31 ;  /* 0x0000001f16007986 */ /* 0x0005e2000c101906 */
[----:B------:R-:W-:Y:S05]  /*1320*/  @P0 BRA `(.L_x_7) ;  /* 0xfffffffc00140947 */ /* 0x000fea000383ffff */
.L_x_6:
[----:B------:R-:W-:-:S04]  /*1330*/  LOP3.LUT R20, R20, 0x1, RZ, 0xc0, !PT ;  /* 0x0000000114147812 */ /* 0x000fc800078ec0ff */
[----:B------:R-:W-:-:S13]  /*1340*/  ISETP.NE.U32.AND P0, PT, R20, 0x1, PT ;  /* 0x000000011400780c */ /* 0x000fda0003f05070 */
[----:B------:R-:W-:Y:S05]  /*1350*/  @P0 EXIT ;  /* 0x000000000000094d */ /* 0x000fea0003800000 */
[----:B------:R-:W0:Y:S01]  /*1360*/  LDCU UR12, c[0x0][0x3bc] ;  /* 0x00007780ff0c77ac */ /* 0x000e220008000800 */
[----:B------:R-:W1:Y:S01]  /*1370*/  LDC.64 R14, c[0x0][0x388] ;  /* 0x0000e200ff0e7b82 */ /* 0x000e620000000a00 */
[----:B------:R-:W-:Y:S01]  /*1380*/  IMAD R17, R3, R9, R8 ;  /* 0x0000000903117224 */ /* 0x000fe200078e0208 */
[----:B------:R-:W3:Y:S01]  /*1390*/  LDCU UR4, c[0x0][0x3c0] ;  /* 0x00007800ff0477ac */ /* 0x000ee20008000800 */
[----:B------:R-:W4:Y:S05]  /*13a0*/  LDCU.64 UR10, c[0x0][0x388] ;  /* 0x00007100ff0a77ac */ /* 0x000f2a0008000a00 */
[----:B------:R-:W5:Y:S01]  /*13b0*/  LDC.64 R12, c[0x0][0x380] ;  /* 0x0000e000ff0c7b82 */ /* 0x000f620000000a00 */
[----:B0-----:R-:W-:-:S04]  /*13c0*/  IMAD R0, R9, UR12, R0 ;  /* 0x0000000c09007c24 */ /* 0x001fc8000f8e0200 */
[----:B---3--:R-:W-:-:S05]  /*13d0*/  IMAD R0, R0, UR4, RZ ;  /* 0x0000000400007c24 */ /* 0x008fca000f8e02ff */
[-C--:B------:R-:W-:Y:S01]  /*13e0*/  IADD3 R16, P0, PT, R7, R0.reuse, RZ ;  /* 0x0000000007107210 */ /* 0x080fe20007f1e0ff */
[----:B------:R-:W-:Y:S01]  /*13f0*/  IMAD R7, R3, R9, R10 ;  /* 0x0000000903077224 */ /* 0x000fe200078e020a */
[-C--:B------:R-:W-:Y:S02]  /*1400*/  IADD3 R11, PT, PT, R2, R0.reuse, RZ ;  /* 0x00000000020b7210 */ /* 0x080fe40007ffe0ff */
[----:B------:R-:W-:Y:S01]  /*1410*/  LEA.HI.X.SX32 R3, R0, RZ, 0x1, P0 ;  /* 0x000000ff00037211 */ /* 0x000fe200000f0eff */
[--C-:B-1----:R-:W-:Y:S01]  /*1420*/  IMAD.WIDE R6, R7, 0x4, R14.reuse ;  /* 0x0000000407067825 */ /* 0x102fe200078e020e */
[C---:B----4-:R-:W-:Y:S02]  /*1430*/  LEA R8, P0, R16.reuse, UR10, 0x2 ;  /* 0x0000000a10087c11 */ /* 0x050fe4000f8010ff */
[----:B------:R-:W-:Y:S01]  /*1440*/  IADD3 R19, PT, PT, R5, R0, RZ ;  /* 0x0000000005137210 */ /* 0x000fe20007ffe0ff */
[----:B------:R-:W-:Y:S01]  /*1450*/  IMAD.WIDE R4, R17, 0x4, R14 ;  /* 0x0000000411047825 */ /* 0x000fe200078e020e */
[----:B------:R-:W-:Y:S01]  /*1460*/  LEA.HI.X R9, R16, UR11, R3, 0x2, P0 ;  /* 0x0000000b10097c11 */ /* 0x000fe200080f1403 */
[----:B------:R-:W3:Y:S01]  /*1470*/  LDG.E.CONSTANT R6, desc[UR6][R6.64] ;  /* 0x0000000606067981 */ /* 0x000ee2000c1e9900 */
[----:B------:R-:W3:Y:S01]  /*1480*/  LDCU.64 UR10, c[0x0][0x3a0] ;  /* 0x00007400ff0a77ac */ /* 0x000ee20008000a00 */
[----:B------:R-:W-:-:S02]  /*1490*/  IMAD.WIDE R2, R11, 0x4, R14 ;  /* 0x000000040b027825 */ /* 0x000fc400078e020e */
[----:B------:R-:W4:Y:S02]  /*14a0*/  LDG.E.CONSTANT R4, desc[UR6][R4.64] ;  /* 0x0000000604047981 */ /* 0x000f24000c1e9900 */
[----:B------:R-:W-:Y:S02]  /*14b0*/  IMAD.WIDE R14, R19, 0x4, R14 ;  /* 0x00000004130e7825 */ /* 0x000fe400078e020e */
[----:B------:R-:W2:Y:S04]  /*14c0*/  LDG.E.CONSTANT R0, desc[UR6][R2.64] ;  /* 0x0000000602007981 */ /* 0x000ea8000c1e9900 */
[----:B------:R-:W2:Y:S01]  /*14d0*/  LDG.E.CONSTANT R8, desc[UR6][R8.64+-0x4] ;  /* 0xfffffc0608087981 */ /* 0x000ea2000c1e9900 */
[----:B-----5:R-:W-:-:S03]  /*14e0*/  IMAD.WIDE R12, R11, 0x4, R12 ;  /* 0x000000040b0c7825 */ /* 0x020fc600078e020c */
[----:B------:R-:W5:Y:S04]  /*14f0*/  LDG.E.CONSTANT R14, desc[UR6][R14.64] ;  /* 0x000000060e0e7981 */ /* 0x000f68000c1e9900 */
[----:B------:R-:W5:Y:S01]  /*1500*/  LDG.E R17, desc[UR6][R12.64] ;  /* 0x000000060c117981 */ /* 0x000f62000c1e1900 */
[----:B---3--:R-:W-:-:S04]  /*1510*/  FMUL R11, R6, UR10 ;  /* 0x0000000a060b7c20 */ /* 0x008fc80008400000 */
[----:B----4-:R-:W-:Y:S01]  /*1520*/  FFMA R11, R4, UR8, R11 ;  /* 0x00000008040b7c23 */ /* 0x010fe2000800000b */
[----:B--2---:R-:W-:Y:S01]  /*1530*/  FFMA R0, R0, UR9, RZ ;  /* 0x0000000900007c23 */ /* 0x004fe200080000ff */
[----:B------:R-:W-:-:S03]  /*1540*/  FMUL R5, R8, UR11 ;  /* 0x0000000b08057c20 */ /* 0x000fc60008400000 */
[----:B------:R-:W-:Y:S01]  /*1550*/  FADD R0, R0, R11 ;  /* 0x0000000b00007221 */ /* 0x000fe20000000000 */
[----:B-----5:R-:W-:-:S04]  /*1560*/  FFMA R5, R14, UR5, R5 ;  /* 0x000000050e057c23 */ /* 0x020fc80008000005 */
[----:B------:R-:W-:-:S04]  /*1570*/  FADD R0, R0, R5 ;  /* 0x0000000500007221 */ /* 0x000fc80000000000 */
[----:B------:R-:W-:-:S05]  /*1580*/  FADD R17, R0, R17 ;  /* 0x0000001100117221 */ /* 0x000fca0000000000 */
[----:B------:R-:W-:Y:S01]  /*1590*/  STG.E desc[UR6][R12.64], R17 ;  /* 0x000000110c007986 */ /* 0x000fe2000c101906 */
[----:B------:R-:W-:Y:S05]  /*15a0*/  EXIT ;  /* 0x000000000000794d */ /* 0x000fea0003800000 */
.L_x_5:
[----:B------:R-:W-:Y:S01]  /*15b0*/  ISETP.GE.U32.AND P0, PT, R32, 0x3, PT ;  /* 0x000000032000780c */ /* 0x000fe20003f06070 */
[----:B------:R-:W-:-:S12]  /*15c0*/  HFMA2 R2, -RZ, RZ, 0, 0 ;  /* 0x00000000ff027431 */ /* 0x000fd800000001ff */
[----:B------:R-:W-:Y:S05]  /*15d0*/  @!P0 BRA `(.L_x_8) ;  /* 0x0000000400d08947 */ /* 0x000fea0003800000 */
[----:B------:R-:W0:Y:S01]  /*15e0*/  LDC R9, c[0x0][0x3bc] ;  /* 0x0000ef00ff097b82 */ /* 0x000e220000000800 */
[----:B------:R-:W1:Y:S01]  /*15f0*/  LDCU UR9, c[0x0][0x3c0] ;  /* 0x00007800ff0977ac */ /* 0x000e620008000800 */
[----:B------:R-:W-:Y:S02]  /*1600*/  IADD3 R12, PT, PT, R5, R4, RZ ;  /* 0x00000004050c7210 */ /* 0x000fe40007ffe0ff */
[----:B------:R-:W-:Y:S01]  /*1610*/  MOV R16, R8 ;  /* 0x0000000800107202 */ /* 0x000fe20000000f00 */
[----:B------:R-:W2:Y:S01]  /*1620*/  LDCU UR14, c[0x0][0x3a0] ;  /* 0x00007400ff0e77ac */ /* 0x000ea20008000800 */
[----:B------:R-:W-:Y:S02]  /*1630*/  MOV R2, R10 ;  /* 0x0000000a00027202 */ /* 0x000fe40000000f00 */
[----:B------:R-:W-:Y:S01]  /*1640*/  MOV R14, R6 ;  /* 0x00000006000e7202 */ /* 0x000fe20000000f00 */
[----:B------:R-:W3:Y:S01]  /*1650*/  LDCU.64 UR12, c[0x0][0x388] ;  /* 0x00007100ff0c77ac */ /* 0x000ee20008000a00 */
[----:B------:R-:W-:Y:S01]  /*1660*/  MOV R34, R4 ;  /* 0x0000000400227202 */ /* 0x000fe20000000f00 */
[----:B------:R-:W4:Y:S01]  /*1670*/  LDCU.64 UR10, c[0x0][0x3a0] ;  /* 0x00007400ff0a77ac */ /* 0x000f220008000a00 */
[----:B0-----:R-:W-:-:S02]  /*1680*/  IADD3 R26, PT, PT, R9, UR4, R26 ;  /* 0x00000004091a7c10 */ /* 0x001fc4000fffe01a */
[C---:B------:R-:W-:Y:S01]  /*1690*/  LEA R36, R9.reuse, R0, 0x1 ;  /* 0x0000000009247211 */ /* 0x040fe200078e08ff */
[----:B------:R-:W-:Y:S01]  /*16a0*/  IMAD R9, R9, 0x3, R0 ;  /* 0x0000000309097824 */ /* 0x000fe200078e0200 */
[----:B------:R-:W-:Y:S01]  /*16b0*/  LOP3.LUT R0, R20, 0x7ffffffc, RZ, 0xc0, !PT ;  /* 0x7ffffffc14007812 */ /* 0x000fe200078ec0ff */
[----:B-1----:R-:W-:Y:S02]  /*16c0*/  IMAD R32, R26, UR9, RZ ;  /* 0x000000091a207c24 */ /* 0x002fe4000f8e02ff */
[----:B------:R-:W-:Y:S01]  /*16d0*/  IMAD R36, R36, UR9, RZ ;  /* 0x0000000924247c24 */ /* 0x000fe2000f8e02ff */
[----:B------:R-:W-:Y:S01]  /*16e0*/  IADD3 R11, PT, PT, -R0, RZ, RZ ;  /* 0x000000ff000b7210 */ /* 0x000fe20007ffe1ff */
[----:B--234-:R-:W-:-:S07]  /*16f0*/  IMAD R9, R9, UR9, RZ ;  /* 0x0000000909097c24 */ /* 0x01cfce000f8e02ff */
.L_x_9:
[----:B0-----:R-:W0:Y:S01]  /*1700*/  LDC.64 R18, c[0x0][0x388] ;  /* 0x0000e200ff127b82 */ /* 0x001e220000000a00 */
[----:B------:R-:W-:-:S04]  /*1710*/  IADD3 R13, P0, PT, R7, R34, RZ ;  /* 0x00000022070d7210 */ /* 0x000fc80007f1e0ff */
[----:B------:R-:W-:Y:S02]  /*1720*/  LEA.HI.X.SX32 R30, R34, RZ, 0x1, P0 ;  /* 0x000000ff221e7211 */ /* 0x000fe400000f0eff */
[C---:B------:R-:W-:Y:S01]  /*1730*/  LEA R24, P0, R13.reuse, UR12, 0x2 ;  /* 0x0000000c0d187c11 */ /* 0x040fe2000f8010ff */
[----:B------:R-:W1:Y:S03]  /*1740*/  LDC.64 R22, c[0x0][0x380] ;  /* 0x0000e000ff167b82 */ /* 0x000e660000000a00 */
[----:B------:R-:W-:-:S05]  /*1750*/  LEA.HI.X R25, R13, UR13, R30, 0x2, P0 ;  /* 0x0000000d0d197c11 */ /* 0x000fca00080f141e */
[----:B------:R-:W2:Y:S01]  /*1760*/  LDG.E.CONSTANT R24, desc[UR6][R24.64+-0x4] ;  /* 0xfffffc0618187981 */ /* 0x000ea2000c1e9900 */
[----:B0-----:R-:W-:-:S04]  /*1770*/  IMAD.WIDE R26, R2, 0x4, R18 ;  /* 0x00000004021a7825 */ /* 0x001fc800078e0212 */
[--C-:B------:R-:W-:Y:S01]  /*1780*/  IMAD.WIDE R28, R16, 0x4, R18.reuse ;  /* 0x00000004101c7825 */ /* 0x100fe200078e0212 */
[----:B------:R0:W3:Y:S03]  /*1790*/  LDG.E.CONSTANT R21, desc[UR6][R26.64] ;  /* 0x000000061a157981 */ /* 0x0000e6000c1e9900 */
[----:B------:R-:W-:Y:S01]  /*17a0*/  IMAD.WIDE R18, R12, 0x4, R18 ;  /* 0x000000040c127825 */ /* 0x000fe200078e0212 */
[----:B------:R4:W5:Y:S04]  /*17b0*/  LDG.E.CONSTANT R13, desc[UR6][R28.64] ;  /* 0x000000061c0d7981 */ /* 0x000968000c1e9900 */
[----:B------:R4:W5:Y:S01]  /*17c0*/  LDG.E.CONSTANT R17, desc[UR6][R18.64] ;  /* 0x0000000612117981 */ /* 0x000962000c1e9900 */
[----:B-1----:R-:W-:-:S05]  /*17d0*/  IMAD.WIDE R22, R14, 0x4, R22 ;  /* 0x000000040e167825 */ /* 0x002fca00078e0216 */
[----:B------:R-:W5:Y:S01]  /*17e0*/  LDG.E R15, desc[UR6][R22.64] ;  /* 0x00000006160f7981 */ /* 0x000f62000c1e1900 */
[----:B------:R-:W-:-:S04]  /*17f0*/  IADD3 R31, P0, PT, R7, R32, RZ ;  /* 0x00000020071f7210 */ /* 0x000fc80007f1e0ff */
[----:B------:R-:W-:Y:S01]  /*1800*/  LEA.HI.X.SX32 R33, R32, RZ, 0x1, P0 ;  /* 0x000000ff20217211 */ /* 0x000fe200000f0eff */
[----:B0-----:R-:W-:-:S04]  /*1810*/  IMAD.WIDE R26, R3, 0x4, R26 ;  /* 0x00000004031a7825 */ /* 0x001fc800078e021a */
[----:B----4-:R-:W-:-:S04]  /*1820*/  IMAD.WIDE R28, R3, 0x4, R28 ;  /* 0x00000004031c7825 */ /* 0x010fc800078e021c */
[----:B------:R-:W-:-:S04]  /*1830*/  IMAD.WIDE R18, R3, 0x4, R18 ;  /* 0x0000000403127825 */ /* 0x000fc800078e0212 */
[----:B---3--:R-:W-:Y:S01]  /*1840*/  FMUL R30, R21, UR10 ;  /* 0x0000000a151e7c20 */ /* 0x008fe20008400000 */
[----:B--2---:R-:W-:-:S03]  /*1850*/  FMUL R21, R24, UR11 ;  /* 0x0000000b18157c20 */ /* 0x004fc60008400000 */
[----:B-----5:R-:W-:Y:S01]  /*1860*/  FFMA R13, R13, UR8, R30 ;  /* 0x000000080d0d7c23 */ /* 0x020fe2000800001e */
[----:B------:R-:W-:Y:S01]  /*1870*/  LEA R30, P0, R31, UR12, 0x2 ;  /* 0x0000000c1f1e7c11 */ /* 0x000fe2000f8010ff */
[----:B------:R-:W-:-:S03]  /*1880*/  FFMA R24, R17, UR5, R21 ;  /* 0x0000000511187c23 */ /* 0x000fc60008000015 */
[----:B------:R-:W-:Y:S01]  /*1890*/  LEA.HI.X R31, R31, UR13, R33, 0x2, P0 ;  /* 0x0000000d1f1f7c11 */ /* 0x000fe200080f1421 */
[----:B------:R-:W-:Y:S01]  /*18a0*/  FADD R21, RZ, R13 ;  /* 0x0000000dff157221 */ /* 0x000fe20000000000 */
[----:B------:R-:W-:Y:S01]  /*18b0*/  IADD3 R17, P0, PT, R7, R36, RZ ;  /* 0x0000002407117210 */ /* 0x000fe20007f1e0ff */
[----:B------:R-:W2:Y:S04]  /*18c0*/  LDG.E.CONSTANT R33, desc[UR6][R28.64] ;  /* 0x000000061c217981 */ /* 0x000ea8000c1e9900 */
[----:B------:R0:W3:Y:S02]  /*18d0*/  LDG.E.CONSTANT R13, desc[UR6][R30.64+-0x4] ;  /* 0xfffffc061e0d7981 */ /* 0x0000e4000c1e9900 */
[----:B0-----:R-:W-:Y:S01]  /*18e0*/  FADD R30, R21, R24 ;  /* 0x00000018151e7221 */ /* 0x001fe20000000000 */
[----:B------:R-:W-:-:S02]  /*18f0*/  LEA.HI.X.SX32 R21, R36, RZ, 0x1, P0 ;  /* 0x000000ff24157211 */ /* 0x000fc400000f0eff */
[----:B------:R-:W-:-:S04]  /*1900*/  LEA R24, P0, R17, UR12, 0x2 ;  /* 0x0000000c11187c11 */ /* 0x000fc8000f8010ff */
[----:B------:R-:W-:Y:S02]  /*1910*/  LEA.HI.X R25, R17, UR13, R21, 0x2, P0 ;  /* 0x0000000d11197c11 */ /* 0x000fe400080f1415 */
[----:B------:R0:W4:Y:S01]  /*1920*/  LDG.E.CONSTANT R17, desc[UR6][R26.64] ;  /* 0x000000061a117981 */ /* 0x000122000c1e9900 */
[----:B------:R-:W-:-:S03]  /*1930*/  FADD R35, R30, R15 ;  /* 0x0000000f1e237221 */ /* 0x000fc60000000000 */
[----:B------:R1:W5:Y:S01]  /*1940*/  LDG.E.CONSTANT R15, desc[UR6][R18.64] ;  /* 0x00000006120f7981 */ /* 0x000362000c1e9900 */
[----:B------:R-:W-:-:S03]  /*1950*/  IMAD.WIDE R30, R3, 0x4, R22 ;  /* 0x00000004031e7825 */ /* 0x000fc600078e0216 */
[----:B------:R5:W-:Y:S04]  /*1960*/  STG.E desc[UR6][R22.64], R35 ;  /* 0x0000002316007986 */ /* 0x000be8000c101906 */
[----:B------:R-:W5:Y:S01]  /*1970*/  LDG.E R21, desc[UR6][R30.64] ;  /* 0x000000061e157981 */ /* 0x000f62000c1e1900 */
[----:B0-----:R-:W-:-:S03]  /*1980*/  IMAD.WIDE R26, R3, 0x4, R26 ;  /* 0x00000004031a7825 */ /* 0x001fc600078e021a */
[----:B------:R-:W5:Y:S01]  /*1990*/  LDG.E.CONSTANT R24, desc[UR6][R24.64+-0x4] ;  /* 0xfffffc0618187981 */ /* 0x000f62000c1e9900 */
[----:B------:R-:W-:-:S04]  /*19a0*/  IMAD.WIDE R28, R3, 0x4, R28 ;  /* 0x00000004031c7825 */ /* 0x000fc800078e021c */
[----:B-1----:R-:W-:Y:S01]  /*19b0*/  IMAD.WIDE R18, R3, 0x4, R18 ;  /* 0x0000000403127825 */ /* 0x002fe200078e0212 */
[----:B------:R-:W5:Y:S03]  /*19c0*/  LDG.E.CONSTANT R25, desc[UR6][R28.64] ;  /* 0x000000061c197981 */ /* 0x000f66000c1e9900 */
[----:B---3--:R-:W-:Y:S02]  /*19d0*/  FMUL R37, R13, UR11 ;  /* 0x0000000b0d257c20 */ /* 0x008fe40008400000 */
[----:B------:R0:W3:Y:S01]  /*19e0*/  LDG.E.CONSTANT R13, desc[UR6][R26.64] ;  /* 0x000000061a0d7981 */ /* 0x0000e2000c1e9900 */
[----:B----4-:R-:W-:-:S04]  /*19f0*/  FMUL R17, R17, UR14 ;  /* 0x0000000e11117c20 */ /* 0x010fc80008400000 */
[----:B--2---:R-:W-:Y:S01]  /*1a00*/  FFMA R17, R33, UR8, R17 ;  /* 0x0000000821117c23 */ /* 0x004fe20008000011 */
[----:B-----5:R-:W-:-:S03]  /*1a10*/  FFMA R37, R15, UR5, R37 ;  /* 0x000000050f257c23 */ /* 0x020fc60008000025 */
[----:B------:R-:W-:-:S04]  /*1a20*/  FADD R22, RZ, R17 ;  /* 0x00000011ff167221 */ /* 0x000fc80000000000 */
[----:B------:R-:W-:Y:S01]  /*1a30*/  FADD R37, R22, R37 ;  /* 0x0000002516257221 */ /* 0x000fe20000000000 */
[----:B0-----:R-:W-:-:S04]  /*1a40*/  IMAD.WIDE R26, R3, 0x4, R26 ;  /* 0x00000004031a7825 */ /* 0x001fc800078e021a */
[----:B------:R-:W-:Y:S02]  /*1a50*/  FADD R37, R37, R21 ;  /* 0x0000001525257221 */ /* 0x000fe40000000000 */
[----:B------:R-:W2:Y:S01]  /*1a60*/  LDG.E.CONSTANT R21, desc[UR6][R18.64] ;  /* 0x0000000612157981 */ /* 0x000ea2000c1e9900 */
[----:B------:R-:W-:-:S03]  /*1a70*/  IADD3 R17, P0, PT, R7, R9, RZ ;  /* 0x0000000907117210 */ /* 0x000fc60007f1e0ff */
[----:B------:R0:W4:Y:S01]  /*1a80*/  LDG.E.CONSTANT R15, desc[UR6][R26.64] ;  /* 0x000000061a0f7981 */ /* 0x000122000c1e9900 */
[----:B------:R-:W-:Y:S02]  /*1a90*/  LEA.HI.X.SX32 R23, R9, RZ, 0x1, P0 ;  /* 0x000000ff09177211 */ /* 0x000fe400000f0eff */
[----:B------:R-:W-:Y:S01]  /*1aa0*/  LEA R22, P0, R17, UR12, 0x2 ;  /* 0x0000000c11167c11 */ /* 0x000fe2000f8010ff */
[----:B------:R1:W-:Y:S01]  /*1ab0*/  STG.E desc[UR6][R30.64], R37 ;  /* 0x000000251e007986 */ /* 0x0003e2000c101906 */
[----:B0-----:R-:W-:Y:S02]  /*1ac0*/  IMAD.WIDE R26, R3, 0x4, R30 ;  /* 0x00000004031a7825 */ /* 0x001fe400078e021e */
[----:B------:R-:W-:-:S03]  /*1ad0*/  LEA.HI.X R23, R17, UR13, R23, 0x2, P0 ;  /* 0x0000000d11177c11 */ /* 0x000fc600080f1417 */
[----:B------:R-:W5:Y:S01]  /*1ae0*/  LDG.E R17, desc[UR6][R26.64] ;  /* 0x000000061a117981 */ /* 0x000f62000c1e1900 */
[----:B------:R-:W-:Y:S01]  /*1af0*/  FMUL R24, R24, UR11 ;  /* 0x0000000b18187c20 */ /* 0x000fe20008400000 */
[----:B------:R-:W-:Y:S02]  /*1b00*/  IMAD.WIDE R18, R3, 0x4, R18 ;  /* 0x0000000403127825 */ /* 0x000fe400078e0212 */
[----:B------:R-:W4:Y:S04]  /*1b10*/  LDG.E.CONSTANT R22, desc[UR6][R22.64+-0x4] ;  /* 0xfffffc0616167981 */ /* 0x000f28000c1e9900 */
[----:B------:R-:W4:Y:S01]  /*1b20*/  LDG.E.CONSTANT R18, desc[UR6][R18.64] ;  /* 0x0000000612127981 */ /* 0x000f22000c1e9900 */
[----:B---3--:R-:W-:-:S04]  /*1b30*/  FMUL R13, R13, UR14 ;  /* 0x0000000e0d0d7c20 */ /* 0x008fc80008400000 */
[----:B------:R-:W-:-:S04]  /*1b40*/  FFMA R13, R25, UR8, R13 ;  /* 0x00000008190d7c23 */ /* 0x000fc8000800000d */
[----:B------:R-:W-:Y:S01]  /*1b50*/  FADD R13, RZ, R13 ;  /* 0x0000000dff0d7221 */ /* 0x000fe20000000000 */
[----:B--2---:R-:W-:Y:S01]  /*1b60*/  FFMA R21, R21, UR5, R24 ;  /* 0x0000000515157c23 */ /* 0x004fe20008000018 */
[----:B------:R-:W-:-:S04]  /*1b70*/  IMAD.WIDE R24, R3, 0x4, R28 ;  /* 0x0000000403187825 */ /* 0x000fc800078e021c */
[----:B------:R-:W-:Y:S02]  /*1b80*/  FADD R28, R13, R21 ;  /* 0x000000150d1c7221 */ /* 0x000fe40000000000 */
[----:B------:R-:W2:Y:S02]  /*1b90*/  LDG.E.CONSTANT R24, desc[UR6][R24.64] ;  /* 0x0000000618187981 */ /* 0x000ea4000c1e9900 */
[----:B-----5:R-:W-:Y:S01]  /*1ba0*/  FADD R17, R28, R17 ;  /* 0x000000111c117221 */ /* 0x020fe20000000000 */
[----:B------:R-:W-:-:S04]  /*1bb0*/  IMAD.WIDE R28, R3, 0x4, R26 ;  /* 0x00000004031c7825 */ /* 0x000fc800078e021a */
[----:B------:R0:W-:Y:S04]  /*1bc0*/  STG.E desc[UR6][R26.64], R17 ;  /* 0x000000111a007986 */ /* 0x0001e8000c101906 */
[----:B-1----:R-:W3:Y:S01]  /*1bd0*/  LDG.E R30, desc[UR6][R28.64] ;  /* 0x000000061c1e7981 */ /* 0x002ee2000c1e1900 */
[----:B----4-:R-:W-:Y:S01]  /*1be0*/  FMUL R15, R15, UR14 ;  /* 0x0000000e0f0f7c20 */ /* 0x010fe20008400000 */
[----:B------:R-:W-:Y:S01]  /*1bf0*/  FMUL R13, R22, UR11 ;  /* 0x0000000b160d7c20 */ /* 0x000fe20008400000 */
[----:B------:R-:W-:-:S03]  /*1c00*/  IADD3 R11, PT, PT, R11, 0x4, RZ ;  /* 0x000000040b0b7810 */ /* 0x000fc60007ffe0ff */
[----:B------:R-:W-:Y:S01]  /*1c10*/  FFMA R22, R18, UR5, R13 ;  /* 0x0000000512167c23 */ /* 0x000fe2000800000d */
        /* <DEDUP_REMOVED lines=8> */
[----:B------:R-:W-:Y:S01]  /*1ca0*/  LEA R14, R3, R14, 0x2 ;  /* 0x0000000e030e7211 */ /* 0x000fe200078e10ff */
[----:B--2---:R-:W-:-:S04]  /*1cb0*/  FFMA R15, R24, UR8, R15 ;  /* 0x00000008180f7c23 */ /* 0x004fc8000800000f */
[----:B------:R-:W-:-:S04]  /*1cc0*/  FADD R15, RZ, R15 ;  /* 0x0000000fff0f7221 */ /* 0x000fc80000000000 */
[----:B------:R-:W-:-:S04]  /*1cd0*/  FADD R15, R15, R22 ;  /* 0x000000160f0f7221 */ /* 0x000fc80000000000 */
[----:B---3--:R-:W-:-:S05]  /*1ce0*/  FADD R15, R15, R30 ;  /* 0x0000001e0f0f7221 */ /* 0x008fca0000000000 */
[----:B------:R0:W-:Y:S01]  /*1cf0*/  STG.E desc[UR6][R28.64], R15 ;  /* 0x0000000f1c007986 */ /* 0x0001e2000c101906 */
[----:B------:R-:W-:Y:S05]  /*1d00*/  @P0 BRA `(.L_x_9) ;  /* 0xfffffff8007c0947 */ /* 0x000fea000383ffff */
[----:B------:R-:W-:-:S07]  /*1d10*/  MOV R2, R0 ;  /* 0x0000000000027202 */ /* 0x000fce0000000f00 */
.L_x_8:
[----:B------:R-:W-:-:S13]  /*1d20*/  LOP3.LUT P0, R0, R20, 0x3, RZ, 0xc0, !PT ;  /* 0x0000000314007812 */ /* 0x000fda000780c0ff */
[----:B------:R-:W-:Y:S05]  /*1d30*/  @!P0 EXIT ;  /* 0x000000000000894d */ /* 0x000fea0003800000 */
[----:B------:R-:W-:Y:S02]  /*1d40*/  ISETP.NE.AND P1, PT, R0, 0x1, PT ;  /* 0x000000010000780c */ /* 0x000fe40003f25270 */
[----:B------:R-:W-:-:S04]  /*1d50*/  LOP3.LUT R20, R20, 0x1, RZ, 0xc0, !PT ;  /* 0x0000000114147812 */ /* 0x000fc800078ec0ff */
[----:B------:R-:W-:-:S07]  /*1d60*/  ISETP.NE.U32.AND P0, PT, R20, 0x1, PT ;  /* 0x000000011400780c */ /* 0x000fce0003f05070 */
[----:B------:R-:W-:Y:S06]  /*1d70*/  @!P1 BRA `(.L_x_10) ;  /* 0x0000000000d49947 */ /* 0x000fec0003800000 */
[----:B------:R-:W1:Y:S01]  /*1d80*/  LDC.64 R12, c[0x0][0x388] ;  /* 0x0000e200ff0c7b82 */ /* 0x000e620000000a00 */
[----:B------:R-:W2:Y:S01]  /*1d90*/  LDCU.64 UR12, c[0x0][0x388] ;  /* 0x00007100ff0c77ac */ /* 0x000ea20008000a00 */
[CC--:B------:R-:W-:Y:S02]  /*1da0*/  IMAD R20, R3.reuse, R2.reuse, R4 ;  /* 0x0000000203147224 */ /* 0x0c0fe400078e0204 */
[CC--:B0-----:R-:W-:Y:S01]  /*1db0*/  IMAD R17, R3.reuse, R2.reuse, R10 ;  /* 0x0000000203117224 */ /* 0x0c1fe200078e020a */
[----:B------:R-:W0:Y:S01]  /*1dc0*/  LDCU.64 UR10, c[0x0][0x3a0] ;  /* 0x00007400ff0a77ac */ /* 0x000e220008000a00 */
[----:B------:R-:W-:Y:S01]  /*1dd0*/  IMAD R19, R3, R2, R8 ;  /* 0x0000000203137224 */ /* 0x000fe200078e0208 */
[-C--:B------:R-:W-:Y:S01]  /*1de0*/  IADD3 R0, P1, PT, R7, R20.reuse, RZ ;  /* 0x0000001407007210 */ /* 0x080fe20007f3e0ff */
[----:B------:R-:W3:Y:S01]  /*1df0*/  LDC.64 R14, c[0x0][0x380] ;  /* 0x0000e000ff0e7b82 */ /* 0x000ee20000000a00 */
[----:B------:R-:W-:Y:S02]  /*1e00*/  IADD3 R9, PT, PT, R5, R20, RZ ;  /* 0x0000001405097210 */ /* 0x000fe40007ffe0ff */
[----:B------:R-:W-:-:S02]  /*1e10*/  LEA.HI.X.SX32 R11, R20, RZ, 0x1, P1 ;  /* 0x000000ff140b7211 */ /* 0x000fc400008f0eff */
[----:B--2---:R-:W-:-:S04]  /*1e20*/  LEA R22, P1, R0, UR12, 0x2 ;  /* 0x0000000c00167c11 */ /* 0x004fc8000f8210ff */
[----:B------:R-:W-:Y:S01]  /*1e30*/  LEA.HI.X R23, R0, UR13, R11, 0x2, P1 ;  /* 0x0000000d00177c11 */ /* 0x000fe200088f140b */
[----:B-1----:R-:W-:-:S04]  /*1e40*/  IMAD.WIDE R16, R17, 0x4, R12 ;  /* 0x0000000411107825 */ /* 0x002fc800078e020c */
[--C-:B------:R-:W-:Y:S01]  /*1e50*/  IMAD.WIDE R18, R19, 0x4, R12.reuse ;  /* 0x0000000413127825 */ /* 0x100fe200078e020c */
[----:B------:R-:W0:Y:S03]  /*1e60*/  LDG.E.CONSTANT R21, desc[UR6][R16.64] ;  /* 0x0000000610157981 */ /* 0x000e26000c1e9900 */
[----:B------:R-:W-:Y:S01]  /*1e70*/  IMAD.WIDE R12, R9, 0x4, R12 ;  /* 0x00000004090c7825 */ /* 0x000fe200078e020c */
[----:B------:R1:W2:Y:S04]  /*1e80*/  LDG.E.CONSTANT R24, desc[UR6][R22.64+-0x4] ;  /* 0xfffffc0616187981 */ /* 0x0002a8000c1e9900 */
[----:B------:R-:W4:Y:S01]  /*1e90*/  LDG.E.CONSTANT R11, desc[UR6][R18.64] ;  /* 0x00000006120b7981 */ /* 0x000f22000c1e9900 */
[----:B------:R-:W-:-:S03]  /*1ea0*/  IMAD R25, R3, R2, R6 ;  /* 0x0000000203197224 */ /* 0x000fc600078e0206 */
[----:B------:R5:W4:Y:S01]  /*1eb0*/  LDG.E.CONSTANT R9, desc[UR6][R12.64] ;  /* 0x000000060c097981 */ /* 0x000b22000c1e9900 */
[----:B---3--:R-:W-:-:S05]  /*1ec0*/  IMAD.WIDE R14, R25, 0x4, R14 ;  /* 0x00000004190e7825 */ /* 0x008fca00078e020e */
[----:B------:R-:W3:Y:S01]  /*1ed0*/  LDG.E R0, desc[UR6][R14.64] ;  /* 0x000000060e007981 */ /* 0x000ee2000c1e1900 */
[C---:B------:R-:W-:Y:S01]  /*1ee0*/  IADD3 R20, PT, PT, R3.reuse, R20, RZ ;  /* 0x0000001403147210 */ /* 0x040fe20007ffe0ff */
[----:B-1----:R-:W-:-:S03]  /*1ef0*/  IMAD.WIDE R22, R3, 0x4, R18 ;  /* 0x0000000403167825 */ /* 0x002fc600078e0212 */
[----:B------:R-:W-:Y:S01]  /*1f00*/  IADD3 R25, P1, PT, R7, R20, RZ ;  /* 0x0000001407197210 */ /* 0x000fe20007f3e0ff */
[----:B------:R-:W-:Y:S02]  /*1f10*/  IMAD.WIDE R16, R3, 0x4, R16 ;  /* 0x0000000403107825 */ /* 0x000fe400078e0210 */
[----:B------:R-:W3:Y:S01]  /*1f20*/  LDG.E.CONSTANT R22, desc[UR6][R22.64] ;  /* 0x0000000616167981 */ /* 0x000ee2000c1e9900 */
[----:B------:R-:W-:Y:S02]  /*1f30*/  LEA.HI.X.SX32 R26, R20, RZ, 0x1, P1 ;  /* 0x000000ff141a7211 */ /* 0x000fe400008f0eff */
[----:B------:R-:W-:Y:S01]  /*1f40*/  LEA R20, P1, R25, UR12, 0x2 ;  /* 0x0000000c19147c11 */ /* 0x000fe2000f8210ff */
[----:B------:R-:W3:Y:S01]  /*1f50*/  LDG.E.CONSTANT R16, desc[UR6][R16.64] ;  /* 0x0000000610107981 */ /* 0x000ee2000c1e9900 */
[----:B-----5:R-:W-:-:S06]  /*1f60*/  IMAD.WIDE R12, R3, 0x4, R12 ;  /* 0x00000004030c7825 */ /* 0x020fcc00078e020c */
[----:B------:R-:W5:Y:S01]  /*1f70*/  LDG.E.CONSTANT R12, desc[UR6][R12.64] ;  /* 0x000000060c0c7981 */ /* 0x000f62000c1e9900 */
[----:B0-----:R-:W-:Y:S01]  /*1f80*/  FMUL R18, R21, UR10 ;  /* 0x0000000a15127c20 */ /* 0x001fe20008400000 */
[----:B------:R-:W-:Y:S01]  /*1f90*/  LEA.HI.X R21, R25, UR13, R26, 0x2, P1 ;  /* 0x0000000d19157c11 */ /* 0x000fe200088f141a */
[----:B--2---:R-:W-:-:S04]  /*1fa0*/  FMUL R24, R24, UR11 ;  /* 0x0000000b18187c20 */ /* 0x004fc80008400000 */
[----:B------:R-:W2:Y:S01]  /*1fb0*/  LDG.E.CONSTANT R20, desc[UR6][R20.64+-0x4] ;  /* 0xfffffc0614147981 */ /* 0x000ea2000c1e9900 */
[----:B----4-:R-:W-:Y:S01]  /*1fc0*/  FFMA R11, R11, UR8, R18 ;  /* 0x000000080b0b7c23 */ /* 0x010fe20008000012 */
[----:B------:R-:W-:-:S03]  /*1fd0*/  FFMA R24, R9, UR5, R24 ;  /* 0x0000000509187c23 */ /* 0x000fc60008000018 */
[----:B------:R-:W-:-:S04]  /*1fe0*/  FADD R11, RZ, R11 ;  /* 0x0000000bff0b7221 */ /* 0x000fc80000000000 */
[----:B------:R-:W-:Y:S01]  /*1ff0*/  FADD R11, R11, R24 ;  /* 0x000000180b0b7221 */ /* 0x000fe20000000000 */
[----:B------:R-:W-:-:S04]  /*2000*/  IMAD.WIDE R18, R3, 0x4, R14 ;  /* 0x0000000403127825 */ /* 0x000fc800078e020e */
[----:B---3--:R-:W-:-:S05]  /*2010*/  FADD R11, R11, R0 ;  /* 0x000000000b0b7221 */ /* 0x008fca0000000000 */
[----:B------:R1:W-:Y:S04]  /*2020*/  STG.E desc[UR6][R14.64], R11 ;  /* 0x0000000b0e007986 */ /* 0x0003e8000c101906 */
[----:B------:R-:W3:Y:S01]  /*2030*/  LDG.E R23, desc[UR6][R18.64] ;  /* 0x0000000612177981 */ /* 0x000ee2000c1e1900 */
[----:B------:R-:W-:-:S04]  /*2040*/  FMUL R9, R16, UR10 ;  /* 0x0000000a10097c20 */ /* 0x000fc80008400000 */
[----:B------:R-:W-:-:S04]  /*2050*/  FFMA R9, R22, UR8, R9 ;  /* 0x0000000816097c23 */ /* 0x000fc80008000009 */
[----:B------:R-:W-:Y:S01]  /*2060*/  FADD R9, RZ, R9 ;  /* 0x00000009ff097221 */ /* 0x000fe20000000000 */
[----:B------:R-:W-:Y:S01]  /*2070*/  IADD3 R2, PT, PT, R2, 0x2, RZ ;  /* 0x0000000202027810 */ /* 0x000fe20007ffe0ff */
[----:B--2---:R-:W-:-:S04]  /*2080*/  FMUL R17, R20, UR11 ;  /* 0x0000000b14117c20 */ /* 0x004fc80008400000 */
[----:B-----5:R-:W-:-:S04]  /*2090*/  FFMA R0, R12, UR5, R17 ;  /* 0x000000050c007c23 */ /* 0x020fc80008000011 */
[----:B------:R-:W-:-:S04]  /*20a0*/  FADD R0, R9, R0 ;  /* 0x0000000009007221 */ /* 0x000fc80000000000 */
[----:B---3--:R-:W-:-:S05]  /*20b0*/  FADD R23, R0, R23 ;  /* 0x0000001700177221 */ /* 0x008fca0000000000 */
[----:B------:R1:W-:Y:S02]  /*20c0*/  STG.E desc[UR6][R18.64], R23 ;  /* 0x0000001712007986 */ /* 0x0003e4000c101906 */
.L_x_10:
[----:B------:R-:W-:Y:S05]  /*20d0*/  @P0 EXIT ;  /* 0x000000000000094d */ /* 0x000fea0003800000 */
[----:B------:R-:W2:Y:S01]  /*20e0*/  LDC.64 R12, c[0x0][0x388] ;  /* 0x0000e200ff0c7b82 */ /* 0x000ea20000000a00 */
[----:B------:R-:W3:Y:S01]  /*20f0*/  LDCU.64 UR10, c[0x0][0x388] ;  /* 0x00007100ff0a77ac */ /* 0x000ee20008000a00 */
[CC--:B------:R-:W-:Y:S02]  /*2100*/  IMAD R0, R3.reuse, R2.reuse, R4 ;  /* 0x0000000203007224 */ /* 0x0c0fe400078e0204 */
[CC--:B-1----:R-:W-:Y:S02]  /*2110*/  IMAD R11, R3.reuse, R2.reuse, R10 ;  /* 0x00000002030b7224 */ /* 0x0c2fe400078e020a */
[----:B------:R-:W-:Y:S01]  /*2120*/  IMAD R9, R3, R2, R8 ;  /* 0x0000000203097224 */ /* 0x000fe200078e0208 */
[-C--:B------:R-:W-:Y:S01]  /*2130*/  IADD3 R16, P0, PT, R7, R0.reuse, RZ ;  /* 0x0000000007107210 */ /* 0x080fe20007f1e0ff */
[----:B0-----:R-:W0:Y:S01]  /*2140*/  LDC.64 R14, c[0x0][0x380] ;  /* 0x0000e000ff0e7b82 */ /* 0x001e220000000a00 */
[----:B------:R-:W-:Y:S02]  /*2150*/  IADD3 R7, PT, PT, R5, R0, RZ ;  /* 0x0000000005077210 */ /* 0x000fe40007ffe0ff */
[----:B------:R-:W-:-:S02]  /*2160*/  LEA.HI.X.SX32 R17, R0, RZ, 0x1, P0 ;  /* 0x000000ff00117211 */ /* 0x000fc400000f0eff */
[----:B---3--:R-:W-:-:S04]  /*2170*/  LEA R4, P0, R16, UR10, 0x2 ;  /* 0x0000000a10047c11 */ /* 0x008fc8000f8010ff */
[----:B------:R-:W-:Y:S01]  /*2180*/  LEA.HI.X R5, R16, UR11, R17, 0x2, P0 ;  /* 0x0000000b10057c11 */ /* 0x000fe200080f1411 */
[--C-:B--2---:R-:W-:Y:S01]  /*2190*/  IMAD.WIDE R10, R11, 0x4, R12.reuse ;  /* 0x000000040b0a7825 */ /* 0x104fe200078e020c */
[----:B------:R-:W1:Y:S03]  /*21a0*/  LDCU.64 UR10, c[0x0][0x3a0] ;  /* 0x00007400ff0a77ac */ /* 0x000e660008000a00 */
[--C-:B------:R-:W-:Y:S01]  /*21b0*/  IMAD.WIDE R8, R9, 0x4, R12.reuse ;  /* 0x0000000409087825 */ /* 0x100fe200078e020c */
[----:B------:R-:W1:Y:S04]  /*21c0*/  LDG.E.CONSTANT R4, desc[UR6][R4.64+-0x4] ;  /* 0xfffffc0604047981 */ /* 0x000e68000c1e9900 */
[----:B------:R-:W2:Y:S01]  /*21d0*/  LDG.E.CONSTANT R10, desc[UR6][R10.64] ;  /* 0x000000060a0a7981 */ /* 0x000ea2000c1e9900 */
[----:B------:R-:W-:-:S03]  /*21e0*/  IMAD.WIDE R12, R7, 0x4, R12 ;  /* 0x00000004070c7825 */ /* 0x000fc600078e020c */
[----:B------:R-:W3:Y:S01]  /*21f0*/  LDG.E.CONSTANT R8, desc[UR6][R8.64] ;  /* 0x0000000608087981 */ /* 0x000ee2000c1e9900 */
[----:B------:R-:W-:-:S03]  /*2200*/  IMAD R3, R3, R2, R6 ;  /* 0x0000000203037224 */ /* 0x000fc600078e0206 */
[----:B------:R-:W4:Y:S01]  /*2210*/  LDG.E.CONSTANT R12, desc[UR6][R12.64] ;  /* 0x000000060c0c7981 */ /* 0x000f22000c1e9900 */
[----:B0-----:R-:W-:-:S05]  /*2220*/  IMAD.WIDE R14, R3, 0x4, R14 ;  /* 0x00000004030e7825 */ /* 0x001fca00078e020e */
[----:B------:R-:W5:Y:S01]  /*2230*/  LDG.E R17, desc[UR6][R14.64] ;  /* 0x000000060e117981 */ /* 0x000f62000c1e1900 */
[----:B-1----:R-:W-:Y:S01]  /*2240*/  FMUL R7, R4, UR11 ;  /* 0x0000000b04077c20 */ /* 0x002fe20008400000 */
[----:B--2---:R-:W-:-:S04]  /*2250*/  FMUL R3, R10, UR10 ;  /* 0x0000000a0a037c20 */ /* 0x004fc80008400000 */
[----:B---3--:R-:W-:-:S04]  /*2260*/  FFMA R3, R8, UR8, R3 ;  /* 0x0000000808037c23 */ /* 0x008fc80008000003 */
[----:B------:R-:W-:Y:S01]  /*2270*/  FADD R3, RZ, R3 ;  /* 0x00000003ff037221 */ /* 0x000fe20000000000 */
[----:B----4-:R-:W-:-:S04]  /*2280*/  FFMA R0, R12, UR5, R7 ;  /* 0x000000050c007c23 */ /* 0x010fc80008000007 */
[----:B------:R-:W-:-:S04]  /*2290*/  FADD R0, R3, R0 ;  /* 0x0000000003007221 */ /* 0x000fc80000000000 */
[----:B-----5:R-:W-:-:S05]  /*22a0*/  FADD R17, R0, R17 ;  /* 0x0000001100117221 */ /* 0x020fca0000000000 */
[----:B------:R-:W-:Y:S01]  /*22b0*/  STG.E desc[UR6][R14.64], R17 ;  /* 0x000000110e007986 */ /* 0x000fe2000c101906 */
[----:B------:R-:W-:Y:S05]  /*22c0*/  EXIT ;  /* 0x000000000000794d */ /* 0x000fea0003800000 */
.L_x_4:
[----:B------:R-:W0:Y:S01]  /*22d0*/  LDCU UR8, c[0x0][0x390] ;  /* 0x00007200ff0877ac */ /* 0x000e220008000800 */
[----:B------:R-:W1:Y:S01]  /*22e0*/  LDC R9, c[0x0][0x3bc] ;  /* 0x0000ef00ff097b82 */ /* 0x000e620000000800 */
[----:B------:R-:W2:Y:S01]  /*22f0*/  LDCU UR12, c[0x0][0x3c0] ;  /* 0x00007800ff0c77ac */ /* 0x000ea20008000800 */
[----:B0-----:R-:W-:-:S13]  /*2300*/  FSETP.NEU.AND P0, PT, RZ, UR8, PT ;  /* 0x00000008ff007c0b */ /* 0x001fda000bf0d000 */
[----:B--2---:R-:W-:Y:S05]  /*2310*/  @!P0 BRA `(.L_x_11) ;  /* 0x0000000800ac8947 */ /* 0x004fea0003800000 */
[----:B------:R-:W-:Y:S01]  /*2320*/  ISETP.GE.U32.AND P1, PT, R32, 0x3, PT ;  /* 0x000000032000780c */ /* 0x000fe20003f26070 */
[----:B------:R-:W-:Y:S01]  /*2330*/  HFMA2 R11, -RZ, RZ, 0, 0 ;  /* 0x00000000ff0b7431 */ /* 0x000fe200000001ff */
[----:B------:R-:W-:-:S11]  /*2340*/  LOP3.LUT P0, R10, R20, 0x3, RZ, 0xc0, !PT ;  /* 0x00000003140a7812 */ /* 0x000fd6000780c0ff */
[----:B------:R-:W-:Y:S05]  /*2350*/  @!P1 BRA `(.L_x_12) ;  /* 0x0000000400689947 */ /* 0x000fea0003800000 */
[C---:B-1----:R-:W-:Y:S01]  /*2360*/  IADD3 R8, PT, PT, R9.reuse, UR4, R26 ;  /* 0x0000000409087c10 */ /* 0x042fe2000fffe01a */
[C---:B------:R-:W-:Y:S01]  /*2370*/  IMAD R14, R9.reuse, 0x3, R0 ;  /* 0x00000003090e7824 */ /* 0x040fe200078e0200 */
[----:B------:R-:W-:Y:S01]  /*2380*/  LEA R12, R9, R0, 0x1 ;  /* 0x00000000090c7211 */ /* 0x000fe200078e08ff */
[----:B------:R-:W0:Y:S01]  /*2390*/  LDCU UR9, c[0x0][0x3a4] ;  /* 0x00007480ff0977ac */ /* 0x000e220008000800 */
[----:B------:R-:W-:Y:S01]  /*23a0*/  LOP3.LUT R11, R20, 0x7ffffffc, RZ, 0xc0, !PT ;  /* 0x7ffffffc140b7812 */ /* 0x000fe200078ec0ff */
[----:B------:R-:W-:Y:S01]  /*23b0*/  IMAD R8, R8, UR12, RZ ;  /* 0x0000000c08087c24 */ /* 0x000fe2000f8e02ff */
[----:B------:R-:W-:Y:S01]  /*23c0*/  IADD3 R13, PT, PT, R5, R4, RZ ;  /* 0x00000004050d7210 */ /* 0x000fe20007ffe0ff */
[----:B------:R-:W-:Y:S01]  /*23d0*/  IMAD R12, R12, UR12, RZ ;  /* 0x0000000c0c0c7c24 */ /* 0x000fe2000f8e02ff */
[----:B------:R-:W-:Y:S01]  /*23e0*/  IADD3 R15, PT, PT, -R11, RZ, RZ ;  /* 0x000000ff0b0f7210 */ /* 0x000fe20007ffe1ff */
[----:B------:R-:W-:Y:S01]  /*23f0*/  IMAD R14, R14, UR12, RZ ;  /* 0x0000000c0e0e7c24 */ /* 0x000fe2000f8e02ff */
[----:B------:R-:W1:Y:S06]  /*2400*/  LDCU.64 UR10, c[0x0][0x388] ;  /* 0x00007100ff0a77ac */ /* 0x000e6c0008000a00 */
.L_x_13:
[----:B--2---:R-:W2:Y:S01]  /*2410*/  LDC.64 R24, c[0x0][0x388] ;  /* 0x0000e200ff187b82 */ /* 0x004ea20000000a00 */
[----:B------:R-:W-:-:S04]  /*2420*/  IADD3 R19, P1, PT, R7, R4, RZ ;  /* 0x0000000407137210 */ /* 0x000fc80007f3e0ff */
[----:B------:R-:W-:Y:S02]  /*2430*/  LEA.HI.X.SX32 R22, R4, RZ, 0x1, P1 ;  /* 0x000000ff04167211 */ /* 0x000fe400008f0eff */
[C---:B-1----:R-:W-:Y:S01]  /*2440*/  LEA R18, P1, R19.reuse, UR10, 0x2 ;  /* 0x0000000a13127c11 */ /* 0x042fe2000f8210ff */
[----:B------:R-:W1:Y:S03]  /*2450*/  LDC.64 R16, c[0x0][0x380] ;  /* 0x0000e000ff107b82 */ /* 0x000e660000000a00 */
[----:B------:R-:W-:-:S05]  /*2460*/  LEA.HI.X R19, R19, UR11, R22, 0x2, P1 ;  /* 0x0000000b13137c11 */ /* 0x000fca00088f1416 */
[----:B------:R-:W0:Y:S01]  /*2470*/  LDG.E.CONSTANT R18, desc[UR6][R18.64+-0x4] ;  /* 0xfffffc0612127981 */ /* 0x000e22000c1e9900 */
[----:B--2---:R-:W-:-:S04]  /*2480*/  IMAD.WIDE R22, R13, 0x4, R24 ;  /* 0x000000040d167825 */ /* 0x004fc800078e0218 */
[C---:B------:R-:W-:Y:S01]  /*2490*/  IMAD.WIDE R24, R6.reuse, 0x4, R24 ;  /* 0x0000000406187825 */ /* 0x040fe200078e0218 */
[----:B------:R-:W2:Y:S04]  /*24a0*/  LDG.E.CONSTANT R30, desc[UR6][R22.64] ;  /* 0x00000006161e7981 */ /* 0x000ea8000c1e9900 */
[----:B------:R3:W4:Y:S01]  /*24b0*/  LDG.E.CONSTANT R21, desc[UR6][R24.64] ;  /* 0x0000000618157981 */ /* 0x000722000c1e9900 */
[----:B-1----:R-:W-:-:S05]  /*24c0*/  IMAD.WIDE R16, R6, 0x4, R16 ;  /* 0x0000000406107825 */ /* 0x002fca00078e0210 */
[----:B------:R-:W5:Y:S01]  /*24d0*/  LDG.E R29, desc[UR6][R16.64] ;  /* 0x00000006101d7981 */ /* 0x000f62000c1e1900 */
[----:B------:R-:W-:-:S04]  /*24e0*/  IADD3 R27, P1, PT, R7, R8, RZ ;  /* 0x00000008071b7210 */ /* 0x000fc80007f3e0ff */
[----:B------:R-:W-:Y:S02]  /*24f0*/  LEA.HI.X.SX32 R28, R8, RZ, 0x1, P1 ;  /* 0x000000ff081c7211 */ /* 0x000fe400008f0eff */
[----:B------:R-:W-:-:S04]  /*2500*/  LEA R26, P1, R27, UR10, 0x2 ;  /* 0x0000000a1b1a7c11 */ /* 0x000fc8000f8210ff */
[----:B------:R-:W-:Y:S01]  /*2510*/  LEA.HI.X R27, R27, UR11, R28, 0x2, P1 ;  /* 0x0000000b1b1b7c11 */ /* 0x000fe200088f141c */
[----:B---3--:R-:W-:-:S04]  /*2520*/  IMAD.WIDE R24, R3, 0x4, R24 ;  /* 0x0000000403187825 */ /* 0x008fc800078e0218 */
[----:B------:R1:W3:Y:S01]  /*2530*/  LDG.E.CONSTANT R28, desc[UR6][R26.64+-0x4] ;  /* 0xfffffc061a1c7981 */ /* 0x0002e2000c1e9900 */
[----:B0-----:R-:W-:Y:S01]  /*2540*/  FMUL R31, R18, UR9 ;  /* 0x00000009121f7c20 */ /* 0x001fe20008400000 */
[----:B------:R-:W-:-:S04]  /*2550*/  IMAD.WIDE R18, R3, 0x4, R22 ;  /* 0x0000000403127825 */ /* 0x000fc800078e0216 */
[----:B--2---:R-:W-:Y:S02]  /*2560*/  FFMA R22, R30, UR5, R31 ;  /* 0x000000051e167c23 */ /* 0x004fe4000800001f */
[----:B------:R0:W2:Y:S01]  /*2570*/  LDG.E.CONSTANT R30, desc[UR6][R18.64] ;  /* 0x00000006121e7981 */ /* 0x0000a2000c1e9900 */
[----:B----4-:R-:W-:-:S04]  /*2580*/  FFMA R21, R21, UR8, RZ ;  /* 0x0000000815157c23 */ /* 0x010fc800080000ff */
[----:B------:R-:W-:Y:S02]  /*2590*/  FADD R22, R21, R22 ;  /* 0x0000001615167221 */ /* 0x000fe40000000000 */
[----:B------:R4:W2:Y:S02]  /*25a0*/  LDG.E.CONSTANT R21, desc[UR6][R24.64] ;  /* 0x0000000618157981 */ /* 0x0008a4000c1e9900 */
[----:B-----5:R-:W-:Y:S01]  /*25b0*/  FADD R31, R22, R29 ;  /* 0x0000001d161f7221 */ /* 0x020fe20000000000 */
[----:B------:R-:W-:-:S04]  /*25c0*/  IMAD.WIDE R22, R3, 0x4, R16 ;  /* 0x0000000403167825 */ /* 0x000fc800078e0210 */
[----:B------:R5:W-:Y:S04]  /*25d0*/  STG.E desc[UR6][R16.64], R31 ;  /* 0x0000001f10007986 */ /* 0x000be8000c101906 */
[----:B------:R-:W2:Y:S01]  /*25e0*/  LDG.E R29, desc[UR6][R22.64] ;  /* 0x00000006161d7981 */ /* 0x000ea2000c1e1900 */
[----:B-1----:R-:W-:-:S04]  /*25f0*/  IADD3 R27, P1, PT, R7, R12, RZ ;  /* 0x0000000c071b7210 */ /* 0x002fc80007f3e0ff */
[----:B------:R-:W-:Y:S02]  /*2600*/  LEA.HI.X.SX32 R32, R12, RZ, 0x1, P1 ;  /* 0x000000ff0c207211 */ /* 0x000fe400008f0eff */
[----:B------:R-:W-:Y:S01]  /*2610*/  LEA R26, P1, R27, UR10, 0x2 ;  /* 0x0000000a1b1a7c11 */ /* 0x000fe2000f8210ff */
[----:B---3--:R-:W-:-:S03]  /*2620*/  FMUL R33, R28, UR9 ;  /* 0x000000091c217c20 */ /* 0x008fc60008400000 */
[----:B------:R-:W-:Y:S01]  /*2630*/  LEA.HI.X R27, R27, UR11, R32, 0x2, P1 ;  /* 0x0000000b1b1b7c11 */ /* 0x000fe200088f1420 */
[----:B0-----:R-:W-:-:S04]  /*2640*/  IMAD.WIDE R18, R3, 0x4, R18 ;  /* 0x0000000403127825 */ /* 0x001fc800078e0212 */
[----:B----4-:R-:W-:Y:S01]  /*2650*/  IMAD.WIDE R24, R3, 0x4, R24 ;  /* 0x0000000403187825 */ /* 0x010fe200078e0218 */
[----:B-----5:R-:W3:Y:S03]  /*2660*/  LDG.E.CONSTANT R31, desc[UR6][R18.64] ;  /* 0x00000006121f7981 */ /* 0x020ee6000c1e9900 */
[----:B--2---:R-:W-:Y:S02]  /*2670*/  FFMA R33, R30, UR5, R33 ;  /* 0x000000051e217c23 */ /* 0x004fe40008000021 */
[----:B------:R0:W2:Y:S01]  /*2680*/  LDG.E.CONSTANT R30, desc[UR6][R26.64+-0x4] ;  /* 0xfffffc061a1e7981 */ /* 0x0000a2000c1e9900 */
[----:B------:R-:W-:-:S03]  /*2690*/  FFMA R28, R21, UR8, RZ ;  /* 0x00000008151c7c23 */ /* 0x000fc600080000ff */
[----:B------:R1:W4:Y:S01]  /*26a0*/  LDG.E.CONSTANT R21, desc[UR6][R24.64] ;  /* 0x0000000618157981 */ /* 0x000322000c1e9900 */
[----:B------:R-:W-:-:S04]  /*26b0*/  FADD R16, R28, R33 ;  /* 0x000000211c107221 */ /* 0x000fc80000000000 */
[----:B------:R-:W-:Y:S01]  /*26c0*/  FADD R29, R16, R29 ;  /* 0x0000001d101d7221 */ /* 0x000fe20000000000 */
[----:B------:R-:W-:-:S04]  /*26d0*/  IMAD.WIDE R16, R3, 0x4, R22 ;  /* 0x0000000403107825 */ /* 0x000fc800078e0216 */
[----:B------:R5:W-:Y:S04]  /*26e0*/  STG.E desc[UR6][R22.64], R29 ;  /* 0x0000001d16007986 */ /* 0x000be8000c101906 */
[----:B------:R-:W4:Y:S01]  /*26f0*/  LDG.E R28, desc[UR6][R16.64] ;  /* 0x00000006101c7981 */ /* 0x000f22000c1e1900 */
[----:B------:R-:W-:-:S04]  /*2700*/  IADD3 R32, P1, PT, R7, R14, RZ ;  /* 0x0000000e07207210 */ /* 0x000fc80007f3e0ff */
[----:B------:R-:W-:Y:S02]  /*2710*/  LEA.HI.X.SX32 R33, R14, RZ, 0x1, P1 ;  /* 0x000000ff0e217211 */ /* 0x000fe400008f0eff */
[----:B0-----:R-:W-:Y:S01]  /*2720*/  LEA R26, P1, R32, UR10, 0x2 ;  /* 0x0000000a201a7c11 */ /* 0x001fe2000f8210ff */
[----:B------:R-:W-:-:S03]  /*2730*/  IMAD.WIDE R18, R3, 0x4, R18 ;  /* 0x0000000403127825 */ /* 0x000fc600078e0212 */
[----:B------:R-:W-:Y:S01]  /*2740*/  LEA.HI.X R27, R32, UR11, R33, 0x2, P1 ;  /* 0x0000000b201b7c11 */ /* 0x000fe200088f1421 */
[C---:B-1----:R-:W-:Y:S02]  /*2750*/  IMAD.WIDE R24, R3.reuse, 0x4, R24 ;  /* 0x0000000403187825 */ /* 0x042fe400078e0218 */
[----:B------:R-:W4:Y:S04]  /*2760*/  LDG.E.CONSTANT R18, desc[UR6][R18.64] ;  /* 0x0000000612127981 */ /* 0x000f28000c1e9900 */
[----:B------:R-:W4:Y:S01]  /*2770*/  LDG.E.CONSTANT R26, desc[UR6][R26.64+-0x4] ;  /* 0xfffffc061a1a7981 */ /* 0x000f22000c1e9900 */
[----:B-----5:R-:W-:-:S03]  /*2780*/  IMAD.WIDE R22, R3, 0x4, R16 ;  /* 0x0000000403167825 */ /* 0x020fc600078e0210 */
[----:B------:R-:W5:Y:S01]  /*2790*/  LDG.E.CONSTANT R24, desc[UR6][R24.64] ;  /* 0x0000000618187981 */ /* 0x000f62000c1e9900 */
[----:B--2---:R-:W-:-:S04]  /*27a0*/  FMUL R30, R30, UR9 ;  /* 0x000000091e1e7c20 */ /* 0x004fc80008400000 */
[----:B---3--:R-:W-:Y:S01]  /*27b0*/  FFMA R30, R31, UR5, R30 ;  /* 0x000000051f1e7c23 */ /* 0x008fe2000800001e */
[----:B----4-:R-:W-:-:S04]  /*27c0*/  FFMA R21, R21, UR8, RZ ;  /* 0x0000000815157c23 */ /* 0x010fc800080000ff */
[----:B------:R-:W-:-:S04]  /*27d0*/  FADD R21, R21, R30 ;  /* 0x0000001e15157221 */ /* 0x000fc80000000000 */
[----:B------:R-:W-:-:S05]  /*27e0*/  FADD R21, R21, R28 ;  /* 0x0000001c15157221 */ /* 0x000fca0000000000 */
[----:B------:R2:W-:Y:S04]  /*27f0*/  STG.E desc[UR6][R16.64], R21 ;  /* 0x0000001510007986 */ /* 0x0005e8000c101906 */
[----:B------:R-:W3:Y:S01]  /*2800*/  LDG.E R29, desc[UR6][R22.64] ;  /* 0x00000006161d7981 */ /* 0x000ee2000c1e1900 */
[----:B------:R-:W-:Y:S01]  /*2810*/  IADD3 R15, PT, PT, R15, 0x4, RZ ;  /* 0x000000040f0f7810 */ /* 0x000fe20007ffe0ff */
[----:B------:R-:W-:-:S03]  /*2820*/  FMUL R27, R26, UR9 ;  /* 0x000000091a1b7c20 */ /* 0x000fc60008400000 */
[----:B------:R-:W-:Y:S01]  /*2830*/  ISETP.NE.AND P1, PT, R15, RZ, PT ;  /* 0x000000ff0f00720c */ /* 0x000fe20003f25270 */
[----:B------:R-:W-:Y:S01]  /*2840*/  FFMA R27, R18, UR5, R27 ;  /* 0x00000005121b7c23 */ /* 0x000fe2000800001b */
[----:B-----5:R-:W-:-:S04]  /*2850*/  FFMA R26, R24, UR8, RZ ;  /* 0x00000008181a7c23 */ /* 0x020fc800080000ff */
[----:B------:R-:W-:Y:S01]  /*2860*/  FADD R26, R26, R27 ;  /* 0x0000001b1a1a7221 */ /* 0x000fe20000000000 */
[C---:B------:R-:W-:Y:S02]  /*2870*/  LEA R4, R3.reuse, R4, 0x2 ;  /* 0x0000000403047211 */ /* 0x040fe400078e10ff */
[C---:B------:R-:W-:Y:S02]  /*2880*/  LEA R8, R3.reuse, R8, 0x2 ;  /* 0x0000000803087211 */ /* 0x040fe400078e10ff */
[C---:B------:R-:W-:Y:S02]  /*2890*/  LEA R12, R3.reuse, R12, 0x2 ;  /* 0x0000000c030c7211 */ /* 0x040fe400078e10ff */
[C---:B------:R-:W-:Y:S02]  /*28a0*/  LEA R14, R3.reuse, R14, 0x2 ;  /* 0x0000000e030e7211 */ /* 0x040fe400078e10ff */
[C---:B------:R-:W-:Y:S02]  /*28b0*/  LEA R13, R3.reuse, R13, 0x2 ;  /* 0x0000000d030d7211 */ /* 0x040fe400078e10ff */
[----:B------:R-:W-:Y:S01]  /*28c0*/  LEA R6, R3, R6, 0x2 ;  /* 0x0000000603067211 */ /* 0x000fe200078e10ff */
[----:B---3--:R-:W-:-:S05]  /*28d0*/  FADD R29, R26, R29 ;  /* 0x0000001d1a1d7221 */ /* 0x008fca0000000000 */
[----:B------:R2:W-:Y:S01]  /*28e0*/  STG.E desc[UR6][R22.64], R29 ;  /* 0x0000001d16007986 */ /* 0x0005e2000c101906 */
[----:B------:R-:W-:Y:S05]  /*28f0*/  @P1 BRA `(.L_x_13) ;  /* 0xfffffff800c41947 */ /* 0x000fea000383ffff */
.L_x_12:
[----:B------:R-:W-:Y:S05]  /*2900*/  @!P0 EXIT ;  /* 0x000000000000894d */ /* 0x000fea0003800000 */
[----:B------:R-:W-:Y:S02]  /*2910*/  ISETP.NE.AND P1, PT, R10, 0x1, PT ;  /* 0x000000010a00780c */ /* 0x000fe40003f25270 */
[----:B------:R-:W-:-:S04]  /*2920*/  LOP3.LUT R20, R20, 0x1, RZ, 0xc0, !PT ;  /* 0x0000000114147812 */ /* 0x000fc800078ec0ff */
[----:B------:R-:W-:-:S07]  /*2930*/  ISETP.NE.U32.AND P0, PT, R20, 0x1, PT ;  /* 0x000000011400780c */ /* 0x000fce0003f05070 */
[----:B------:R-:W-:Y:S06]  /*2940*/  @!P1 BRA `(.L_x_14) ;  /* 0x0000000000b49947 */ /* 0x000fec0003800000 */
[----:B------:R-:W0:Y:S01]  /*2950*/  LDCU.64 UR10, c[0x0][0x388] ;  /* 0x00007100ff0a77ac */ /* 0x000e220008000a00 */
[----:B--2---:R-:W2:Y:S01]  /*2960*/  LDC.64 R16, c[0x0][0x388] ;  /* 0x0000e200ff107b82 */ /* 0x004ea20000000a00 */
[----:B-1----:R-:W-:Y:S01]  /*2970*/  IMAD R6, R11, R9, R0 ;  /* 0x000000090b067224 */ /* 0x002fe200078e0200 */
[----:B------:R-:W1:Y:S03]  /*2980*/  LDCU UR4, c[0x0][0x3a4] ;  /* 0x00007480ff0477ac */ /* 0x000e660008000800 */
[----:B------:R-:W-:-:S03]  /*2990*/  IMAD R4, R6, UR12, RZ ;  /* 0x0000000c06047c24 */ /* 0x000fc6000f8e02ff */
[----:B------:R-:W3:Y:S02]  /*29a0*/  LDC.64 R12, c[0x0][0x380] ;  /* 0x0000e000ff0c7b82 */ /* 0x000ee40000000a00 */
[-C--:B------:R-:W-:Y:S02]  /*29b0*/  IADD3 R8, P1, PT, R7, R4.reuse, RZ ;  /* 0x0000000407087210 */ /* 0x080fe40007f3e0ff */
[-C--:B------:R-:W-:Y:S02]  /*29c0*/  IADD3 R15, PT, PT, R5, R4.reuse, RZ ;  /* 0x00000004050f7210 */ /* 0x080fe40007ffe0ff */
[----:B------:R-:W-:Y:S02]  /*29d0*/  LEA.HI.X.SX32 R19, R4, RZ, 0x1, P1 ;  /* 0x000000ff04137211 */ /* 0x000fe400008f0eff */
[----:B------:R-:W-:Y:S02]  /*29e0*/  IADD3 R21, PT, PT, R2, R4, RZ ;  /* 0x0000000402157210 */ /* 0x000fe40007ffe0ff */
[----:B0-----:R-:W-:-:S04]  /*29f0*/  LEA R18, P1, R8, UR10, 0x2 ;  /* 0x0000000a08127c11 */ /* 0x001fc8000f8210ff */
[----:B------:R-:W-:Y:S01]  /*2a00*/  LEA.HI.X R19, R8, UR11, R19, 0x2, P1 ;  /* 0x0000000b08137c11 */ /* 0x000fe200088f1413 */
[----:B--2---:R-:W-:-:S04]  /*2a10*/  IMAD.WIDE R14, R15, 0x4, R16 ;  /* 0x000000040f0e7825 */ /* 0x004fc800078e0210 */
[C---:B------:R-:W-:Y:S01]  /*2a20*/  IMAD.WIDE R16, R21.reuse, 0x4, R16 ;  /* 0x0000000415107825 */ /* 0x040fe200078e0210 */
[----:B------:R-:W1:Y:S04]  /*2a30*/  LDG.E.CONSTANT R19, desc[UR6][R18.64+-0x4] ;  /* 0xfffffc0612137981 */ /* 0x000e68000c1e9900 */
[----:B------:R0:W2:Y:S01]  /*2a40*/  LDG.E.CONSTANT R8, desc[UR6][R14.64] ;  /* 0x000000060e087981 */ /* 0x0000a2000c1e9900 */
[----:B---3--:R-:W-:-:S03]  /*2a50*/  IMAD.WIDE R12, R21, 0x4, R12 ;  /* 0x00000004150c7825 */ /* 0x008fc600078e020c */
[----:B------:R3:W4:Y:S04]  /*2a60*/  LDG.E.CONSTANT R4, desc[UR6][R16.64] ;  /* 0x0000000610047981 */ /* 0x000728000c1e9900 */
[----:B------:R-:W5:Y:S01]  /*2a70*/  LDG.E R10, desc[UR6][R12.64] ;  /* 0x000000060c0a7981 */ /* 0x000f62000c1e1900 */
[----:B------:R-:W-:Y:S01]  /*2a80*/  IADD3 R6, PT, PT, R6, R9, RZ ;  /* 0x0000000906067210 */ /* 0x000fe20007ffe0ff */
[----:B0-----:R-:W-:-:S04]  /*2a90*/  IMAD.WIDE R14, R3, 0x4, R14 ;  /* 0x00000004030e7825 */ /* 0x001fc800078e020e */
[----:B------:R-:W-:Y:S02]  /*2aa0*/  IMAD R6, R6, UR12, RZ ;  /* 0x0000000c06067c24 */ /* 0x000fe4000f8e02ff */
[----:B---3--:R-:W-:Y:S01]  /*2ab0*/  IMAD.WIDE R16, R3, 0x4, R16 ;  /* 0x0000000403107825 */ /* 0x008fe200078e0210 */
[----:B------:R-:W3:Y:S02]  /*2ac0*/  LDG.E.CONSTANT R14, desc[UR6][R14.64] ;  /* 0x000000060e0e7981 */ /* 0x000ee4000c1e9900 */
[----:B------:R-:W-:-:S04]  /*2ad0*/  IADD3 R20, P1, PT, R7, R6, RZ ;  /* 0x0000000607147210 */ /* 0x000fc80007f3e0ff */
[----:B------:R-:W-:Y:S02]  /*2ae0*/  LEA.HI.X.SX32 R23, R6, RZ, 0x1, P1 ;  /* 0x000000ff06177211 */ /* 0x000fe400008f0eff */
[----:B------:R-:W-:Y:S01]  /*2af0*/  LEA R18, P1, R20, UR10, 0x2 ;  /* 0x0000000a14127c11 */ /* 0x000fe2000f8210ff */
[----:B-1----:R-:W-:-:S03]  /*2b00*/  FMUL R21, R19, UR4 ;  /* 0x0000000413157c20 */ /* 0x002fc60008400000 */
[----:B------:R-:W-:Y:S01]  /*2b10*/  LEA.HI.X R19, R20, UR11, R23, 0x2, P1 ;  /* 0x0000000b14137c11 */ /* 0x000fe200088f1417 */
[----:B--2---:R-:W-:-:S04]  /*2b20*/  FFMA R21, R8, UR5, R21 ;  /* 0x0000000508157c23 */ /* 0x004fc80008000015 */
[----:B------:R-:W2:Y:S01]  /*2b30*/  LDG.E.CONSTANT R18, desc[UR6][R18.64+-0x4] ;  /* 0xfffffc0612127981 */ /* 0x000ea2000c1e9900 */
[----:B----4-:R-:W-:-:S04]  /*2b40*/  FFMA R4, R4, UR8, RZ ;  /* 0x0000000804047c23 */ /* 0x010fc800080000ff */
[----:B------:R-:W-:Y:S02]  /*2b50*/  FADD R21, R4, R21 ;  /* 0x0000001504157221 */ /* 0x000fe40000000000 */
[----:B------:R-:W4:Y:S02]  /*2b60*/  LDG.E.CONSTANT R4, desc[UR6][R16.64] ;  /* 0x0000000610047981 */ /* 0x000f24000c1e9900 */
[----:B-----5:R-:W-:Y:S01]  /*2b70*/  FADD R23, R21, R10 ;  /* 0x0000000a15177221 */ /* 0x020fe20000000000 */
[----:B------:R-:W-:-:S04]  /*2b80*/  IMAD.WIDE R20, R3, 0x4, R12 ;  /* 0x0000000403147825 */ /* 0x000fc800078e020c */
[----:B------:R0:W-:Y:S04]  /*2b90*/  STG.E desc[UR6][R12.64], R23 ;  /* 0x000000170c007986 */ /* 0x0001e8000c101906 */
[----:B------:R-:W5:Y:S01]  /*2ba0*/  LDG.E R6, desc[UR6][R20.64] ;  /* 0x0000000614067981 */ /* 0x000f62000c1e1900 */
[----:B------:R-:W-:Y:S01]  /*2bb0*/  IADD3 R11, PT, PT, R11, 0x2, RZ ;  /* 0x000000020b0b7810 */ /* 0x000fe20007ffe0ff */
[----:B--2---:R-:W-:-:S04]  /*2bc0*/  FMUL R3, R18, UR4 ;  /* 0x0000000412037c20 */ /* 0x004fc80008400000 */
[----:B---3--:R-:W-:Y:S01]  /*2bd0*/  FFMA R3, R14, UR5, R3 ;  /* 0x000000050e037c23 */ /* 0x008fe20008000003 */
[----:B----4-:R-:W-:-:S04]  /*2be0*/  FFMA R4, R4, UR8, RZ ;  /* 0x0000000804047c23 */ /* 0x010fc800080000ff */
[----:B------:R-:W-:-:S04]  /*2bf0*/  FADD R3, R4, R3 ;  /* 0x0000000304037221 */ /* 0x000fc80000000000 */
[----:B-----5:R-:W-:-:S05]  /*2c00*/  FADD R3, R3, R6 ;  /* 0x0000000603037221 */ /* 0x020fca0000000000 */
[----:B------:R0:W-:Y:S02]  /*2c10*/  STG.E desc[UR6][R20.64], R3 ;  /* 0x0000000314007986 */ /* 0x0001e4000c101906 */
.L_x_14:
[----:B------:R-:W-:Y:S05]  /*2c20*/  @P0 EXIT ;  /* 0x000000000000094d */ /* 0x000fea0003800000 */
[----:B------:R-:W3:Y:S01]  /*2c30*/  LDCU.64 UR10, c[0x0][0x388] ;  /* 0x00007100ff0a77ac */ /* 0x000ee20008000a00 */
[----:B0-----:R-:W0:Y:S01]  /*2c40*/  LDC.64 R12, c[0x0][0x388] ;  /* 0x0000e200ff0c7b82 */ /* 0x001e220000000a00 */
[----:B-1----:R-:W-:Y:S01]  /*2c50*/  IMAD R0, R11, R9, R0 ;  /* 0x000000090b007224 */ /* 0x002fe200078e0200 */
[----:B------:R-:W1:Y:S03]  /*2c60*/  LDCU UR4, c[0x0][0x3a4] ;  /* 0x00007480ff0477ac */ /* 0x000e660008000800 */
[----:B------:R-:W-:-:S03]  /*2c70*/  IMAD R0, R0, UR12, RZ ;  /* 0x0000000c00007c24 */ /* 0x000fc6000f8e02ff */
[----:B------:R-:W4:Y:S02]  /*2c80*/  LDC.64 R10, c[0x0][0x380] ;  /* 0x0000e000ff0a7b82 */ /* 0x000f240000000a00 */
[-C--:B------:R-:W-:Y:S02]  /*2c90*/  IADD3 R3, P0, PT, R7, R0.reuse, RZ ;  /* 0x0000000007037210 */ /* 0x080fe40007f1e0ff */
[-C--:B------:R-:W-:Y:S02]  /*2ca0*/  IADD3 R5, PT, PT, R5, R0.reuse, RZ ;  /* 0x0000000005057210 */ /* 0x080fe40007ffe0ff */
[----:B------:R-:W-:Y:S02]  /*2cb0*/  LEA.HI.X.SX32 R4, R0, RZ, 0x1, P0 ;  /* 0x000000ff00047211 */ /* 0x000fe400000f0eff */
[----:B------:R-:W-:Y:S02]  /*2cc0*/  IADD3 R7, PT, PT, R2, R0, RZ ;  /* 0x0000000002077210 */ /* 0x000fe40007ffe0ff */
[----:B---3--:R-:W-:-:S04]  /*2cd0*/  LEA R8, P0, R3, UR10, 0x2 ;  /* 0x0000000a03087c11 */ /* 0x008fc8000f8010ff */
[----:B------:R-:W-:Y:S01]  /*2ce0*/  LEA.HI.X R9, R3, UR11, R4, 0x2, P0 ;  /* 0x0000000b03097c11 */ /* 0x000fe200080f1404 */
[----:B0-----:R-:W-:-:S04]  /*2cf0*/  IMAD.WIDE R4, R5, 0x4, R12 ;  /* 0x0000000405047825 */ /* 0x001fc800078e020c */
[----:B------:R-:W1:Y:S01]  /*2d00*/  LDG.E.CONSTANT R8, desc[UR6][R8.64+-0x4] ;  /* 0xfffffc0608087981 */ /* 0x000e62000c1e9900 */
[----:B------:R-:W-:-:S03]  /*2d10*/  IMAD.WIDE R2, R7, 0x4, R12 ;  /* 0x0000000407027825 */ /* 0x000fc600078e020c */
[----:B------:R-:W3:Y:S01]  /*2d20*/  LDG.E.CONSTANT R4, desc[UR6][R4.64] ;  /* 0x0000000604047981 */ /* 0x000ee2000c1e9900 */
[----:B----4-:R-:W-:-:S03]  /*2d30*/  IMAD.WIDE R6, R7, 0x4, R10 ;  /* 0x0000000407067825 */ /* 0x010fc600078e020a */
[----:B------:R-:W4:Y:S04]  /*2d40*/  LDG.E.CONSTANT R0, desc[UR6][R2.64] ;  /* 0x0000000602007981 */ /* 0x000f28000c1e9900 */
[----:B------:R-:W5:Y:S01]  /*2d50*/  LDG.E R13, desc[UR6][R6.64] ;  /* 0x00000006060d7981 */ /* 0x000f62000c1e1900 */
[----:B-1----:R-:W-:-:S04]  /*2d60*/  FMUL R11, R8, UR4 ;  /* 0x00000004080b7c20 */ /* 0x002fc80008400000 */
[----:B---3--:R-:W-:Y:S01]  /*2d70*/  FFMA R11, R4, UR5, R11 ;  /* 0x00000005040b7c23 */ /* 0x008fe2000800000b */
[----:B----4-:R-:W-:-:S04]  /*2d80*/  FFMA R0, R0, UR8, RZ ;  /* 0x0000000800007c23 */ /* 0x010fc800080000ff */
[----:B------:R-:W-:-:S04]  /*2d90*/  FADD R0, R0, R11 ;  /* 0x0000000b00007221 */ /* 0x000fc80000000000 */
[----:B-----5:R-:W-:-:S05]  /*2da0*/  FADD R13, R0, R13 ;  /* 0x0000000d000d7221 */ /* 0x020fca0000000000 */
[----:B------:R-:W-:Y:S01]  /*2db0*/  STG.E desc[UR6][R6.64], R13 ;  /* 0x0000000d06007986 */ /* 0x000fe2000c101906 */
[----:B------:R-:W-:Y:S05]  /*2dc0*/  EXIT ;  /* 0x000000000000794d */ /* 0x000fea0003800000 */
.L_x_11:
[----:B------:R-:W-:Y:S02]  /*2dd0*/  ISETP.GE.U32.AND P1, PT, R32, 0x3, PT ;  /* 0x000000032000780c */ /* 0x000fe40003f26070 */
[----:B------:R-:W-:Y:S02]  /*2de0*/  LOP3.LUT R8, R20, 0x3, RZ, 0xc0, !PT ;  /* 0x0000000314087812 */ /* 0x000fe400078ec0ff */
[----:B------:R-:W-:Y:S02]  /*2df0*/  MOV R11, RZ ;  /* 0x000000ff000b7202 */ /* 0x000fe40000000f00 */
[----:B------:R-:W-:-:S07]  /*2e00*/  ISETP.NE.AND P0, PT, R8, RZ, PT ;  /* 0x000000ff0800720c */ /* 0x000fce0003f05270 */
[----:B------:R-:W-:Y:S06]  /*2e10*/  @!P1 BRA `(.L_x_15) ;  /* 0x0000000400389947 */ /* 0x000fec0003800000 */
        /* <DEDUP_REMOVED lines=11> */
.L_x_16:
[----:B---3--:R-:W2:Y:S01]  /*2ed0*/  LDC.64 R24, c[0x0][0x388] ;  /* 0x0000e200ff187b82 */ /* 0x008ea20000000a00 */
[----:B------:R-:W-:-:S04]  /*2ee0*/  IADD3 R15, P1, PT, R7, R4, RZ ;  /* 0x00000004070f7210 */ /* 0x000fc80007f3e0ff */
[----:B------:R-:W-:Y:S02]  /*2ef0*/  LEA.HI.X.SX32 R22, R4, RZ, 0x1, P1 ;  /* 0x000000ff04167211 */ /* 0x000fe400008f0eff */
[C---:B-1----:R-:W-:Y:S01]  /*2f00*/  LEA R28, P1, R15.reuse, UR8, 0x2 ;  /* 0x000000080f1c7c11 */ /* 0x042fe2000f8210ff */
[----:B------:R-:W1:Y:S03]  /*2f10*/  LDC.64 R18, c[0x0][0x380] ;  /* 0x0000e000ff127b82 */ /* 0x000e660000000a00 */
[----:B------:R-:W-:-:S05]  /*2f20*/  LEA.HI.X R29, R15, UR9, R22, 0x2, P1 ;  /* 0x000000090f1d7c11 */ /* 0x000fca00088f1416 */
[----:B------:R-:W0:Y:S01]  /*2f30*/  LDG.E.CONSTANT R28, desc[UR6][R28.64+-0x4] ;  /* 0xfffffc061c1c7981 */ /* 0x000e22000c1e9900 */
[----:B--2---:R-:W-:-:S05]  /*2f40*/  IMAD.WIDE R24, R16, 0x4, R24 ;  /* 0x0000000410187825 */ /* 0x004fca00078e0218 */
[----:B------:R2:W3:Y:S01]  /*2f50*/  LDG.E.CONSTANT R15, desc[UR6][R24.64] ;  /* 0x00000006180f7981 */ /* 0x0004e2000c1e9900 */
[----:B-1----:R-:W-:-:S05]  /*2f60*/  IMAD.WIDE R18, R6, 0x4, R18 ;  /* 0x0000000406127825 */ /* 0x002fca00078e0212 */
[----:B------:R-:W4:Y:S01]  /*2f70*/  LDG.E R30, desc[UR6][R18.64] ;  /* 0x00000006121e7981 */ /* 0x000f22000c1e1900 */
[----:B------:R-:W-:-:S04]  /*2f80*/  IADD3 R17, P1, PT, R7, R10, RZ ;  /* 0x0000000a07117210 */ /* 0x000fc80007f3e0ff */
[----:B------:R-:W-:Y:S02]  /*2f90*/  LEA.HI.X.SX32 R22, R10, RZ, 0x1, P1 ;  /* 0x000000ff0a167211 */ /* 0x000fe400008f0eff */
[----:B------:R-:W-:-:S04]  /*2fa0*/  LEA R26, P1, R17, UR8, 0x2 ;  /* 0x00000008111a7c11 */ /* 0x000fc8000f8210ff */
[----:B------:R-:W-:Y:S01]  /*2fb0*/  LEA.HI.X R27, R17, UR9, R22, 0x2, P1 ;  /* 0x00000009111b7c11 */ /* 0x000fe200088f1416 */
[----:B------:R-:W-:-:S04]  /*2fc0*/  IMAD.WIDE R22, R3, 0x4, R24 ;  /* 0x0000000403167825 */ /* 0x000fc800078e0218 */
[----:B------:R-:W5:Y:S01]  /*2fd0*/  LDG.E.CONSTANT R26, desc[UR6][R26.64+-0x4] ;  /* 0xfffffc061a1a7981 */ /* 0x000f62000c1e9900 */
[----:B--2---:R-:W-:-:S03]  /*2fe0*/  IMAD.WIDE R24, R3, 0x4, R18 ;  /* 0x0000000403187825 */ /* 0x004fc600078e0212 */
[----:B------:R-:W2:Y:S01]  /*2ff0*/  LDG.E.CONSTANT R17, desc[UR6][R22.64] ;  /* 0x0000000616117981 */ /* 0x000ea2000c1e9900 */
[----:B0-----:R-:W-:-:S04]  /*3000*/  FMUL R32, R28, UR10 ;  /* 0x0000000a1c207c20 */ /* 0x001fc80008400000 */
[----:B---3--:R-:W-:-:S04]  /*3010*/  FFMA R15, R15, UR5, R32 ;  /* 0x000000050f0f7c23 */ /* 0x008fc80008000020 */
[----:B------:R-:W-:-:S04]  /*3020*/  FADD R15, RZ, R15 ;  /* 0x0000000fff0f7221 */ /* 0x000fc80000000000 */
[----:B----4-:R-:W-:-:S05]  /*3030*/  FADD R15, R15, R30 ;  /* 0x0000001e0f0f7221 */ /* 0x010fca0000000000 */
[----:B------:R0:W-:Y:S04]  /*3040*/  STG.E desc[UR6][R18.64], R15 ;  /* 0x0000000f12007986 */ /* 0x0001e8000c101906 */
[----:B------:R-:W3:Y:S01]  /*3050*/  LDG.E R30, desc[UR6][R24.64] ;  /* 0x00000006181e7981 */ /* 0x000ee2000c1e1900 */
[----:B------:R-:W-:-:S04]  /*3060*/  IADD3 R21, P1, PT, R7, R12, RZ ;  /* 0x0000000c07157210 */ /* 0x000fc80007f3e0ff */
[----:B------:R-:W-:Y:S02]  /*3070*/  LEA.HI.X.SX32 R32, R12, RZ, 0x1, P1 ;  /* 0x000000ff0c207211 */ /* 0x000fe400008f0eff */
[----:B------:R-:W-:Y:S01]  /*3080*/  LEA R28, P1, R21, UR8, 0x2 ;  /* 0x00000008151c7c11 */ /* 0x000fe2000f8210ff */
[----:B-----5:R-:W-:-:S03]  /*3090*/  FMUL R26, R26, UR10 ;  /* 0x0000000a1a1a7c20 */ /* 0x020fc60008400000 */
[----:B------:R-:W-:Y:S01]  /*30a0*/  LEA.HI.X R29, R21, UR9, R32, 0x2, P1 ;  /* 0x00000009151d7c11 */ /* 0x000fe200088f1420 */
[----:B--2---:R-:W-:Y:S01]  /*30b0*/  FFMA R17, R17, UR5, R26 ;  /* 0x0000000511117c23 */ /* 0x004fe2000800001a */
[----:B------:R-:W-:-:S03]  /*30c0*/  IMAD.WIDE R22, R3, 0x4, R22 ;  /* 0x0000000403167825 */ /* 0x000fc600078e0216 */
[----:B------:R-:W2:Y:S01]  /*30d0*/  LDG.E.CONSTANT R28, desc[UR6][R28.64+-0x4] ;  /* 0xfffffc061c1c7981 */ /* 0x000ea2000c1e9900 */
[----:B------:R-:W-:-:S03]  /*30e0*/  FADD R17, RZ, R17 ;  /* 0x00000011ff117221 */ /* 0x000fc60000000000 */
[----:B0-----:R-:W4:Y:S01]  /*30f0*/  LDG.E.CONSTANT R15, desc[UR6][R22.64] ;  /* 0x00000006160f7981 */ /* 0x001f22000c1e9900 */
[----:B------:R-:W-:-:S04]  /*3100*/  IMAD.WIDE R18, R3, 0x4, R24 ;  /* 0x0000000403127825 */ /* 0x000fc800078e0218 */
[----:B---3--:R-:W-:-:S05]  /*3110*/  FADD R17, R17, R30 ;  /* 0x0000001e11117221 */ /* 0x008fca0000000000 */
[----:B------:R0:W-:Y:S04]  /*3120*/  STG.E desc[UR6][R24.64], R17 ;  /* 0x0000001118007986 */ /* 0x0001e8000c101906 */
[----:B------:R-:W3:Y:S01]  /*3130*/  LDG.E R30, desc[UR6][R18.64] ;  /* 0x00000006121e7981 */ /* 0x000ee2000c1e1900 */
[----:B------:R-:W-:-:S04]  /*3140*/  IADD3 R21, P1, PT, R7, R14, RZ ;  /* 0x0000000e07157210 */ /* 0x000fc80007f3e0ff */
[----:B------:R-:W-:Y:S02]  /*3150*/  LEA.HI.X.SX32 R32, R14, RZ, 0x1, P1 ;  /* 0x000000ff0e207211 */ /* 0x000fe400008f0eff */
[----:B------:R-:W-:Y:S01]  /*3160*/  LEA R26, P1, R21, UR8, 0x2 ;  /* 0x00000008151a7c11 */ /* 0x000fe2000f8210ff */
[----:B--2---:R-:W-:-:S03]  /*3170*/  FMUL R28, R28, UR10 ;  /* 0x0000000a1c1c7c20 */ /* 0x004fc60008400000 */
[----:B------:R-:W-:Y:S01]  /*3180*/  LEA.HI.X R27, R21, UR9, R32, 0x2, P1 ;  /* 0x00000009151b7c11 */ /* 0x000fe200088f1420 */
[----:B----4-:R-:W-:Y:S01]  /*3190*/  FFMA R15, R15, UR5, R28 ;  /* 0x000000050f0f7c23 */ /* 0x010fe2000800001c */
[----:B------:R-:W-:-:S03]  /*31a0*/  IMAD.WIDE R22, R3, 0x4, R22 ;  /* 0x0000000403167825 */ /* 0x000fc600078e0216 */
[----:B------:R-:W2:Y:S01]  /*31b0*/  LDG.E.CONSTANT R26, desc[UR6][R26.64+-0x4] ;  /* 0xfffffc061a1a7981 */ /* 0x000ea2000c1e9900 */
[----:B------:R-:W-:-:S03]  /*31c0*/  FADD R15, RZ, R15 ;  /* 0x0000000fff0f7221 */ /* 0x000fc60000000000 */
[----:B------:R-:W4:Y:S01]  /*31d0*/  LDG.E.CONSTANT R22, desc[UR6][R22.64] ;  /* 0x0000000616167981 */ /* 0x000f22000c1e9900 */
[----:B0-----:R-:W-:-:S04]  /*31e0*/  IMAD.WIDE R24, R3, 0x4, R18 ;  /* 0x0000000403187825 */ /* 0x001fc800078e0212 */
[----:B---3--:R-:W-:-:S05]  /*31f0*/  FADD R15, R15, R30 ;  /* 0x0000001e0f0f7221 */ /* 0x008fca0000000000 */
[----:B------:R3:W-:Y:S04]  /*3200*/  STG.E desc[UR6][R18.64], R15 ;  /* 0x0000000f12007986 */ /* 0x0007e8000c101906 */
[----:B------:R-:W5:Y:S01]  /*3210*/  LDG.E R28, desc[UR6][R24.64] ;  /* 0x00000006181c7981 */ /* 0x000f62000c1e1900 */
[----:B------:R-:W-:Y:S01]  /*3220*/  IADD3 R13, PT, PT, R13, 0x4, RZ ;  /* 0x000000040d0d7810 */ /* 0x000fe20007ffe0ff */
[----:B--2---:R-:W-:-:S03]  /*3230*/  FMUL R17, R26, UR10 ;  /* 0x0000000a1a117c20 */ /* 0x004fc60008400000 */
[----:B------:R-:W-:Y:S01]  /*3240*/  ISETP.NE.AND P1, PT, R13, RZ, PT ;  /* 0x000000ff0d00720c */ /* 0x000fe20003f25270 */
[----:B----4-:R-:W-:-:S04]  /*3250*/  FFMA R17, R22, UR5, R17 ;  /* 0x0000000516117c23 */ /* 0x010fc80008000011 */
[----:B------:R-:W-:Y:S01]  /*3260*/  FADD R17, RZ, R17 ;  /* 0x00000011ff117221 */ /* 0x000fe20000000000 */
[C---:B------:R-:W-:Y:S02]  /*3270*/  LEA R4, R3.reuse, R4, 0x2 ;  /* 0x0000000403047211 */ /* 0x040fe400078e10ff */
[C---:B------:R-:W-:Y:S02]  /*3280*/  LEA R10, R3.reuse, R10, 0x2 ;  /* 0x0000000a030a7211 */ /* 0x040fe400078e10ff */
[C---:B------:R-:W-:Y:S02]  /*3290*/  LEA R12, R3.reuse, R12, 0x2 ;  /* 0x0000000c030c7211 */ /* 0x040fe400078e10ff */
[C---:B------:R-:W-:Y:S02]  /*32a0*/  LEA R14, R3.reuse, R14, 0x2 ;  /* 0x0000000e030e7211 */ /* 0x040fe400078e10ff */
[C---:B------:R-:W-:Y:S02]  /*32b0*/  LEA R16, R3.reuse, R16, 0x2 ;  /* 0x0000001003107211 */ /* 0x040fe400078e10ff */
[----:B------:R-:W-:Y:S01]  /*32c0*/  LEA R6, R3, R6, 0x2 ;  /* 0x0000000603067211 */ /* 0x000fe200078e10ff */
[----:B-----5:R-:W-:-:S05]  /*32d0*/  FADD R17, R17, R28 ;  /* 0x0000001c11117221 */ /* 0x020fca0000000000 */
[----:B------:R3:W-:Y:S01]  /*32e0*/  STG.E desc[UR6][R24.64], R17 ;  /* 0x0000001118007986 */ /* 0x0007e2000c101906 */
[----:B------:R-:W-:Y:S05]  /*32f0*/  @P1 BRA `(.L_x_16) ;  /* 0xfffffff800f41947 */ /* 0x000fea000383ffff */
.L_x_15:
[----:B------:R-:W-:Y:S05]  /*3300*/  @!P0 EXIT ;  /* 0x000000000000894d */ /* 0x000fea0003800000 */
[----:B------:R-:W-:Y:S02]  /*3310*/  ISETP.NE.AND P1, PT, R8, 0x1, PT ;  /* 0x000000010800780c */ /* 0x000fe40003f25270 */
[----:B------:R-:W-:-:S04]  /*3320*/  LOP3.LUT R20, R20, 0x1, RZ, 0xc0, !PT ;  /* 0x0000000114147812 */ /* 0x000fc800078ec0ff */
[----:B------:R-:W-:-:S07]  /*3330*/  ISETP.NE.U32.AND P0, PT, R20, 0x1, PT ;  /* 0x000000011400780c */ /* 0x000fce0003f05070 */
[----:B------:R-:W-:Y:S06]  /*3340*/  @!P1 BRA `(.L_x_17) ;  /* 0x00000000009c9947 */ /* 0x000fec0003800000 */
[----:B------:R-:W0:Y:S01]  /*3350*/  LDCU.64 UR8, c[0x0][0x388] ;  /* 0x00007100ff0877ac */ /* 0x000e220008000a00 */
[----:B------:R-:W2:Y:S01]  /*3360*/  LDC.64 R12, c[0x0][0x388] ;  /* 0x0000e200ff0c7b82 */ /* 0x000ea20000000a00 */
[----:B-1----:R-:W-:Y:S01]  /*3370*/  IMAD R4, R11, R9, R0 ;  /* 0x000000090b047224 */ /* 0x002fe200078e0200 */
[----:B------:R-:W1:Y:S03]  /*3380*/  LDCU UR4, c[0x0][0x3a4] ;  /* 0x00007480ff0477ac */ /* 0x000e660008000800 */
[----:B------:R-:W-:-:S03]  /*3390*/  IMAD R6, R4, UR12, RZ ;  /* 0x0000000c04067c24 */ /* 0x000fc6000f8e02ff */
[----:B---3--:R-:W3:Y:S02]  /*33a0*/  LDC.64 R14, c[0x0][0x380] ;  /* 0x0000e000ff0e7b82 */ /* 0x008ee40000000a00 */
[-C--:B------:R-:W-:Y:S02]  /*33b0*/  IADD3 R8, P1, PT, R7, R6.reuse, RZ ;  /* 0x0000000607087210 */ /* 0x080fe40007f3e0ff */
[----:B------:R-:W-:Y:S02]  /*33c0*/  IADD3 R19, PT, PT, R5, R6, RZ ;  /* 0x0000000605137210 */ /* 0x000fe40007ffe0ff */
[----:B------:R-:W-:Y:S02]  /*33d0*/  LEA.HI.X.SX32 R17, R6, RZ, 0x1, P1 ;  /* 0x000000ff06117211 */ /* 0x000fe400008f0eff */
[----:B0-----:R-:W-:-:S04]  /*33e0*/  LEA R16, P1, R8, UR8, 0x2 ;  /* 0x0000000808107c11 */ /* 0x001fc8000f8210ff */
[----:B------:R-:W-:Y:S01]  /*33f0*/  LEA.HI.X R17, R8, UR9, R17, 0x2, P1 ;  /* 0x0000000908117c11 */ /* 0x000fe200088f1411 */
[----:B--2---:R-:W-:-:S04]  /*3400*/  IMAD.WIDE R12, R19, 0x4, R12 ;  /* 0x00000004130c7825 */ /* 0x004fc800078e020c */
[----:B------:R-:W1:Y:S01]  /*3410*/  LDG.E.CONSTANT R16, desc[UR6][R16.64+-0x4] ;  /* 0xfffffc0610107981 */ /* 0x000e62000c1e9900 */
[----:B------:R-:W-:-:S03]  /*3420*/  IADD3 R19, PT, PT, R2, R6, RZ ;  /* 0x0000000602137210 */ /* 0x000fc60007ffe0ff */
[----:B------:R0:W2:Y:S02]  /*3430*/  LDG.E.CONSTANT R6, desc[UR6][R12.64] ;  /* 0x000000060c067981 */ /* 0x0000a4000c1e9900 */
[----:B---3--:R-:W-:-:S05]  /*3440*/  IMAD.WIDE R14, R19, 0x4, R14 ;  /* 0x00000004130e7825 */ /* 0x008fca00078e020e */
[----:B------:R-:W3:Y:S01]  /*3450*/  LDG.E R21, desc[UR6][R14.64] ;  /* 0x000000060e157981 */ /* 0x000ee2000c1e1900 */
[----:B------:R-:W-:Y:S01]  /*3460*/  IADD3 R4, PT, PT, R4, R9, RZ ;  /* 0x0000000904047210 */ /* 0x000fe20007ffe0ff */
[----:B0-----:R-:W-:-:S04]  /*3470*/  IMAD.WIDE R12, R3, 0x4, R12 ;  /* 0x00000004030c7825 */ /* 0x001fc800078e020c */
[----:B------:R-:W-:Y:S02]  /*3480*/  IMAD R4, R4, UR12, RZ ;  /* 0x0000000c04047c24 */ /* 0x000fe4000f8e02ff */
[----:B------:R-:W4:Y:S03]  /*3490*/  LDG.E.CONSTANT R12, desc[UR6][R12.64] ;  /* 0x000000060c0c7981 */ /* 0x000f26000c1e9900 */
[----:B------:R-:W-:-:S04]  /*34a0*/  IADD3 R8, P1, PT, R7, R4, RZ ;  /* 0x0000000407087210 */ /* 0x000fc80007f3e0ff */
[----:B------:R-:W-:Y:S02]  /*34b0*/  LEA.HI.X.SX32 R19, R4, RZ, 0x1, P1 ;  /* 0x000000ff04137211 */ /* 0x000fe400008f0eff */
[----:B------:R-:W-:-:S04]  /*34c0*/  LEA R18, P1, R8, UR8, 0x2 ;  /* 0x0000000808127c11 */ /* 0x000fc8000f8210ff */
[----:B------:R-:W-:-:S05]  /*34d0*/  LEA.HI.X R19, R8, UR9, R19, 0x2, P1 ;  /* 0x0000000908137c11 */ /* 0x000fca00088f1413 */
[----:B------:R-:W5:Y:S01]  /*34e0*/  LDG.E.CONSTANT R18, desc[UR6][R18.64+-0x4] ;  /* 0xfffffc0612127981 */ /* 0x000f62000c1e9900 */
[----:B-1----:R-:W-:-:S04]  /*34f0*/  FMUL R17, R16, UR4 ;  /* 0x0000000410117c20 */ /* 0x002fc80008400000 */
[----:B--2---:R-:W-:-:S04]  /*3500*/  FFMA R6, R6, UR5, R17 ;  /* 0x0000000506067c23 */ /* 0x004fc80008000011 */
[----:B------:R-:W-:Y:S01]  /*3510*/  FADD R6, RZ, R6 ;  /* 0x00000006ff067221 */ /* 0x000fe20000000000 */
[----:B------:R-:W-:-:S04]  /*3520*/  IMAD.WIDE R16, R3, 0x4, R14 ;  /* 0x0000000403107825 */ /* 0x000fc800078e020e */
[----:B---3--:R-:W-:-:S05]  /*3530*/  FADD R21, R6, R21 ;  /* 0x0000001506157221 */ /* 0x008fca0000000000 */
[----:B------:R0:W-:Y:S04]  /*3540*/  STG.E desc[UR6][R14.64], R21 ;  /* 0x000000150e007986 */ /* 0x0001e8000c101906 */
[----:B------:R-:W2:Y:S01]  /*3550*/  LDG.E R4, desc[UR6][R16.64] ;  /* 0x0000000610047981 */ /* 0x000ea2000c1e1900 */
[----:B-----5:R-:W-:-:S04]  /*3560*/  FMUL R3, R18, UR4 ;  /* 0x0000000412037c20 */ /* 0x020fc80008400000 */
[----:B----4-:R-:W-:-:S04]  /*3570*/  FFMA R3, R12, UR5, R3 ;  /* 0x000000050c037c23 */ /* 0x010fc80008000003 */
[----:B------:R-:W-:Y:S01]  /*3580*/  FADD R3, RZ, R3 ;  /* 0x00000003ff037221 */ /* 0x000fe20000000000 */
[----:B------:R-:W-:-:S03]  /*3590*/  IADD3 R11, PT, PT, R11, 0x2, RZ ;  /* 0x000000020b0b7810 */ /* 0x000fc60007ffe0ff */
[----:B--2---:R-:W-:-:S05]  /*35a0*/  FADD R3, R3, R4 ;  /* 0x0000000403037221 */ /* 0x004fca0000000000 */
[----:B------:R0:W-:Y:S02]  /*35b0*/  STG.E desc[UR6][R16.64], R3 ;  /* 0x0000000310007986 */ /* 0x0001e4000c101906 */
.L_x_17:
[----:B------:R-:W-:Y:S05]  /*35c0*/  @P0 EXIT ;  /* 0x000000000000094d */ /* 0x000fea0003800000 */
[----:B------:R-:W2:Y:S01]  /*35d0*/  LDCU.64 UR8, c[0x0][0x388] ;  /* 0x00007100ff0877ac */ /* 0x000ea20008000a00 */
[----:B------:R-:W4:Y:S01]  /*35e0*/  LDC.64 R12, c[0x0][0x388] ;  /* 0x0000e200ff0c7b82 */ /* 0x000f220000000a00 */
[----:B-1----:R-:W-:Y:S01]  /*35f0*/  IMAD R0, R11, R9, R0 ;  /* 0x000000090b007224 */ /* 0x002fe200078e0200 */
[----:B------:R-:W1:Y:S03]  /*3600*/  LDCU UR4, c[0x0][0x3a4] ;  /* 0x00007480ff0477ac */ /* 0x000e660008000800 */
[----:B------:R-:W-:-:S03]  /*3610*/  IMAD R0, R0, UR12, RZ ;  /* 0x0000000c00007c24 */ /* 0x000fc6000f8e02ff */
[----:B------:R-:W5:Y:S02]  /*3620*/  LDC.64 R8, c[0x0][0x380] ;  /* 0x0000e000ff087b82 */ /* 0x000f640000000a00 */
[-C--:B------:R-:W-:Y:S02]  /*3630*/  IADD3 R7, P0, PT, R7, R0.reuse, RZ ;  /* 0x0000000007077210 */ /* 0x080fe40007f1e0ff */
[----:B------:R-:W-:Y:S02]  /*3640*/  IADD3 R5, PT, PT, R5, R0, RZ ;  /* 0x0000000005057210 */ /* 0x000fe40007ffe0ff */
[----:B------:R-:W-:Y:S02]  /*3650*/  LEA.HI.X.SX32 R4, R0, RZ, 0x1, P0 ;  /* 0x000000ff00047211 */ /* 0x000fe400000f0eff */
[----:B--2---:R-:W-:-:S04]  /*3660*/  LEA R6, P0, R7, UR8, 0x2 ;  /* 0x0000000807067c11 */ /* 0x004fc8000f8010ff */
[----:B------:R-:W-:Y:S01]  /*3670*/  LEA.HI.X R7, R7, UR9, R4, 0x2, P0 ;  /* 0x0000000907077c11 */ /* 0x000fe200080f1404 */
[----:B----4-:R-:W-:-:S04]  /*3680*/  IMAD.WIDE R4, R5, 0x4, R12 ;  /* 0x0000000405047825 */ /* 0x010fc800078e020c */
[----:B------:R-:W1:Y:S01]  /*3690*/  LDG.E.CONSTANT R6, desc[UR6][R6.64+-0x4] ;  /* 0xfffffc0606067981 */ /* 0x000e62000c1e9900 */
[----:B0-----:R-:W-:-:S03]  /*36a0*/  IADD3 R3, PT, PT, R2, R0, RZ ;  /* 0x0000000002037210 */ /* 0x001fc60007ffe0ff */
[----:B------:R-:W2:Y:S02]  /*36b0*/  LDG.E.CONSTANT R4, desc[UR6][R4.64] ;  /* 0x0000000604047981 */ /* 0x000ea4000c1e9900 */
[----:B-----5:R-:W-:-:S05]  /*36c0*/  IMAD.WIDE R2, R3, 0x4, R8 ;  /* 0x0000000403027825 */ /* 0x020fca00078e0208 */
[----:B------:R-:W4:Y:S01]  /*36d0*/  LDG.E R0, desc[UR6][R2.64] ;  /* 0x0000000602007981 */ /* 0x000f22000c1e1900 */
[----:B-1----:R-:W-:-:S04]  /*36e0*/  FMUL R9, R6, UR4 ;  /* 0x0000000406097c20 */ /* 0x002fc80008400000 */
[----:B--2---:R-:W-:-:S04]  /*36f0*/  FFMA R9, R4, UR5, R9 ;  /* 0x0000000504097c23 */ /* 0x004fc80008000009 */
[----:B------:R-:W-:-:S04]  /*3700*/  FADD R9, RZ, R9 ;  /* 0x00000009ff097221 */ /* 0x000fc80000000000 */
[----:B----4-:R-:W-:-:S05]  /*3710*/  FADD R9, R9, R0 ;  /* 0x0000000009097221 */ /* 0x010fca0000000000 */
[----:B------:R-:W-:Y:S01]  /*3720*/  STG.E desc[UR6][R2.64], R9 ;  /* 0x0000000902007986 */ /* 0x000fe2000c101906 */
[----:B------:R-:W-:Y:S05]  /*3730*/  EXIT ;  /* 0x000000000000794d */ /* 0x000fea0003800000 */
.L_x_3:
[----:B------:R-:W0:Y:S01]  /*3740*/  LDCU UR4, c[0x0][0x39c] ;  /* 0x00007380ff0477ac */ /* 0x000e220008000800 */
[----:B------:R-:W1:Y:S01]  /*3750*/  LDCU UR9, c[0x0][0x3c0] ;  /* 0x00007800ff0977ac */ /* 0x000e620008000800 */
[----:B------:R-:W2:Y:S01]  /*3760*/  LDCU UR10, c[0x0][0x3bc] ;  /* 0x00007780ff0a77ac */ /* 0x000ea20008000800 */
[----:B0-----:R-:W-:-:S13]  /*3770*/  FSETP.NEU.AND P0, PT, RZ, UR4, PT ;  /* 0x00000004ff007c0b */ /* 0x001fda000bf0d000 */
[----:B-12---:R-:W-:Y:S05]  /*3780*/  @!P0 BRA `(.L_x_18) ;  /* 0x0000001000048947 */ /* 0x006fea0003800000 */
[----:B------:R-:W0:Y:S02]  /*3790*/  LDCU UR5, c[0x0][0x390] ;  /* 0x00007200ff0577ac */ /* 0x000e240008000800 */
[----:B0-----:R-:W-:-:S13]  /*37a0*/  FSETP.NEU.AND P0, PT, RZ, UR5, PT ;  /* 0x00000005ff007c0b */ /* 0x001fda000bf0d000 */
[----:B------:R-:W-:Y:S05]  /*37b0*/  @!P0 BRA `(.L_x_19) ;  /* 0x0000000800288947 */ /* 0x000fea0003800000 */
[----:B------:R-:W-:Y:S01]  /*37c0*/  ISETP.GE.U32.AND P0, PT, R32, 0x3, PT ;  /* 0x000000032000780c */ /* 0x000fe20003f06070 */
[----:B------:R-:W-:Y:S01]  /*37d0*/  HFMA2 R5, -RZ, RZ, 0, 0 ;  /* 0x00000000ff057431 */ /* 0x000fe200000001ff */
[----:B------:R-:W-:-:S04]  /*37e0*/  LOP3.LUT R9, R20, 0x3, RZ, 0xc0, !PT ;  /* 0x0000000314097812 */ /* 0x000fc800078ec0ff */
[----:B------:R-:W-:-:S07]  /*37f0*/  ISETP.NE.AND P1, PT, R9, RZ, PT ;  /* 0x000000ff0900720c */ /* 0x000fce0003f25270 */
[----:B------:R-:W-:Y:S06]  /*3800*/  @!P0 BRA `(.L_x_20) ;  /* 0x0000000400148947 */ /* 0x000fec0003800000 */
[----:B------:R-:W-:Y:S01]  /*3810*/  LOP3.LUT R5, R20, 0x7ffffffc, RZ, 0xc0, !PT ;  /* 0x7ffffffc14057812 */ /* 0x000fe200078ec0ff */
[----:B------:R-:W0:Y:S01]  /*3820*/  LDCU UR8, c[0x0][0x3a0] ;  /* 0x00007400ff0877ac */ /* 0x000e220008000800 */
[----:B------:R-:W-:Y:S02]  /*3830*/  MOV R28, R8 ;  /* 0x00000008001c7202 */ /* 0x000fe40000000f00 */
[----:B------:R-:W-:Y:S02]  /*3840*/  MOV R26, R10 ;  /* 0x0000000a001a7202 */ /* 0x000fe40000000f00 */
[----:B------:R-:W-:-:S07]  /*3850*/  IADD3 R7, PT, PT, -R5, RZ, RZ ;  /* 0x000000ff05077210 */ /* 0x000fce0007ffe1ff */
.L_x_21:
[----:B-1----:R-:W1:Y:S08]  /*3860*/  LDC.64 R12, c[0x0][0x388] ;  /* 0x0000e200ff0c7b82 */ /* 0x002e700000000a00 */
[----:B------:R-:W2:Y:S01]  /*3870*/  LDC.64 R24, c[0x0][0x380] ;  /* 0x0000e000ff187b82 */ /* 0x000ea20000000a00 */
[----:B-1----:R-:W-:-:S04]  /*3880*/  IMAD.WIDE R30, R26, 0x4, R12 ;  /* 0x000000041a1e7825 */ /* 0x002fc800078e020c */
[--C-:B------:R-:W-:Y:S01]  /*3890*/  IMAD.WIDE R18, R28, 0x4, R12.reuse ;  /* 0x000000041c127825 */ /* 0x100fe200078e020c */
[----:B------:R-:W0:Y:S03]  /*38a0*/  LDG.E.CONSTANT R14, desc[UR6][R30.64] ;  /* 0x000000061e0e7981 */ /* 0x000e26000c1e9900 */
[C---:B------:R-:W-:Y:S01]  /*38b0*/  IMAD.WIDE R12, R6.reuse, 0x4, R12 ;  /* 0x00000004060c7825 */ /* 0x040fe200078e020c */
[----:B------:R-:W3:Y:S04]  /*38c0*/  LDG.E.CONSTANT R11, desc[UR6][R18.64] ;  /* 0x00000006120b7981 */ /* 0x000ee8000c1e9900 */
[----:B------:R-:W4:Y:S01]  /*38d0*/  LDG.E.CONSTANT R4, desc[UR6][R12.64] ;  /* 0x000000060c047981 */ /* 0x000f22000c1e9900 */
[----:B--2---:R-:W-:-:S05]  /*38e0*/  IMAD.WIDE R24, R6, 0x4, R24 ;  /* 0x0000000406187825 */ /* 0x004fca00078e0218 */
[----:B------:R-:W2:Y:S01]  /*38f0*/  LDG.E R32, desc[UR6][R24.64] ;  /* 0x0000000618207981 */ /* 0x000ea2000c1e1900 */
[----:B------:R-:W-:-:S04]  /*3900*/  IMAD.WIDE R22, R3, 0x4, R30 ;  /* 0x0000000403167825 */ /* 0x000fc800078e021e */
[----:B------:R-:W-:Y:S01]  /*3910*/  IMAD.WIDE R16, R3, 0x4, R18 ;  /* 0x0000000403107825 */ /* 0x000fe200078e0212 */
[----:B------:R-:W5:Y:S04]  /*3920*/  LDG.E.CONSTANT R27, desc[UR6][R22.64] ;  /* 0x00000006161b7981 */ /* 0x000f68000c1e9900 */
[----:B------:R-:W5:Y:S01]  /*3930*/  LDG.E.CONSTANT R21, desc[UR6][R16.64] ;  /* 0x0000000610157981 */ /* 0x000f62000c1e9900 */
[----:B0-----:R-:W-:-:S04]  /*3940*/  FMUL R14, R14, UR8 ;  /* 0x000000080e0e7c20 */ /* 0x001fc80008400000 */
[----:B---3--:R-:W-:Y:S01]  /*3950*/  FFMA R11, R11, UR4, R14 ;  /* 0x000000040b0b7c23 */ /* 0x008fe2000800000e */
[----:B------:R-:W-:-:S04]  /*3960*/  IMAD.WIDE R14, R3, 0x4, R12 ;  /* 0x00000004030e7825 */ /* 0x000fc800078e020c */
[----:B----4-:R-:W-:-:S04]  /*3970*/  FFMA R4, R4, UR5, RZ ;  /* 0x0000000504047c23 */ /* 0x010fc800080000ff */
[----:B------:R-:W-:Y:S02]  /*3980*/  FADD R11, R4, R11 ;  /* 0x0000000b040b7221 */ /* 0x000fe40000000000 */
[----:B------:R0:W3:Y:S01]  /*3990*/  LDG.E.CONSTANT R4, desc[UR6][R14.64] ;  /* 0x000000060e047981 */ /* 0x0000e2000c1e9900 */
[----:B------:R-:W-:-:S04]  /*39a0*/  IMAD.WIDE R12, R3, 0x4, R24 ;  /* 0x00000004030c7825 */ /* 0x000fc800078e0218 */
[----:B--2---:R-:W-:-:S05]  /*39b0*/  FADD R11, R11, R32 ;  /* 0x000000200b0b7221 */ /* 0x004fca0000000000 */
[----:B------:R1:W-:Y:S04]  /*39c0*/  STG.E desc[UR6][R24.64], R11 ;  /* 0x0000000b18007986 */ /* 0x0003e8000c101906 */
[----:B------:R-:W2:Y:S01]  /*39d0*/  LDG.E R32, desc[UR6][R12.64] ;  /* 0x000000060c207981 */ /* 0x000ea2000c1e1900 */
[----:B-----5:R-:W-:Y:S01]  /*39e0*/  FMUL R30, R27, UR8 ;  /* 0x000000081b1e7c20 */ /* 0x020fe20008400000 */
[----:B------:R-:W-:-:S04]  /*39f0*/  IMAD.WIDE R18, R3, 0x4, R22 ;  /* 0x0000000403127825 */ /* 0x000fc800078e0216 */
[----:B------:R-:W-:Y:S01]  /*3a00*/  FFMA R21, R21, UR4, R30 ;  /* 0x0000000415157c23 */ /* 0x000fe2000800001e */
[C---:B------:R-:W-:Y:S01]  /*3a10*/  IMAD.WIDE R22, R3.reuse, 0x4, R16 ;  /* 0x0000000403167825 */ /* 0x040fe200078e0210 */
[----:B------:R-:W4:Y:S03]  /*3a20*/  LDG.E.CONSTANT R29, desc[UR6][R18.64] ;  /* 0x00000006121d7981 */ /* 0x000f26000c1e9900 */
[C---:B------:R-:W-:Y:S01]  /*3a30*/  IMAD.WIDE R16, R3.reuse, 0x4, R14 ;  /* 0x0000000403107825 */ /* 0x040fe200078e020e */
[----:B------:R-:W5:Y:S03]  /*3a40*/  LDG.E.CONSTANT R27, desc[UR6][R22.64] ;  /* 0x00000006161b7981 */ /* 0x000f66000c1e9900 */
[----:B0-----:R-:W-:-:S04]  /*3a50*/  IMAD.WIDE R14, R3, 0x4, R12 ;  /* 0x00000004030e7825 */ /* 0x001fc800078e020c */
[----:B---3--:R-:W-:-:S04]  /*3a60*/  FFMA R4, R4, UR5, RZ ;  /* 0x0000000504047c23 */ /* 0x008fc800080000ff */
[----:B------:R-:W-:Y:S02]  /*3a70*/  FADD R21, R4, R21 ;  /* 0x0000001504157221 */ /* 0x000fe40000000000 */
[----:B------:R-:W3:Y:S02]  /*3a80*/  LDG.E.CONSTANT R4, desc[UR6][R16.64] ;  /* 0x0000000610047981 */ /* 0x000ee4000c1e9900 */
[----:B--2---:R-:W-:-:S05]  /*3a90*/  FADD R21, R21, R32 ;  /* 0x0000002015157221 */ /* 0x004fca0000000000 */
[----:B------:R0:W-:Y:S04]  /*3aa0*/  STG.E desc[UR6][R12.64], R21 ;  /* 0x000000150c007986 */ /* 0x0001e8000c101906 */
[----:B------:R-:W2:Y:S01]  /*3ab0*/  LDG.E R32, desc[UR6][R14.64] ;  /* 0x000000060e207981 */ /* 0x000ea2000c1e1900 */
[----:B----4-:R-:W-:Y:S01]  /*3ac0*/  FMUL R30, R29, UR8 ;  /* 0x000000081d1e7c20 */ /* 0x010fe20008400000 */
[----:B-1----:R-:W-:-:S04]  /*3ad0*/  IMAD.WIDE R24, R3, 0x4, R18 ;  /* 0x0000000403187825 */ /* 0x002fc800078e0212 */
[----:B-----5:R-:W-:Y:S01]  /*3ae0*/  FFMA R27, R27, UR4, R30 ;  /* 0x000000041b1b7c23 */ /* 0x020fe2000800001e */
[C---:B------:R-:W-:Y:S01]  /*3af0*/  IMAD.WIDE R22, R3.reuse, 0x4, R22 ;  /* 0x0000000403167825 */ /* 0x040fe200078e0216 */
[----:B------:R-:W4:Y:S03]  /*3b00*/  LDG.E.CONSTANT R24, desc[UR6][R24.64] ;  /* 0x0000000618187981 */ /* 0x000f26000c1e9900 */
[C---:B------:R-:W-:Y:S02]  /*3b10*/  IMAD.WIDE R18, R3.reuse, 0x4, R16 ;  /* 0x0000000403127825 */ /* 0x040fe400078e0210 */
[----:B------:R-:W5:Y:S02]  /*3b20*/  LDG.E.CONSTANT R22, desc[UR6][R22.64] ;  /* 0x0000000616167981 */ /* 0x000f64000c1e9900 */
        /* <DEDUP_REMOVED lines=8> */
[----:B------:R-:W-:-:S03]  /*3bb0*/  IADD3 R7, PT, PT, R7, 0x4, RZ ;  /* 0x0000000407077810 */ /* 0x000fc60007ffe0ff */
[----:B-----5:R-:W-:Y:S01]  /*3bc0*/  FFMA R11, R22, UR4, R11 ;  /* 0x00000004160b7c23 */ /* 0x020fe2000800000b */
[----:B------:R-:W-:Y:S02]  /*3bd0*/  ISETP.NE.AND P0, PT, R7, RZ, PT ;  /* 0x000000ff0700720c */ /* 0x000fe40003f05270 */
[C---:B------:R-:W-:Y:S02]  /*3be0*/  LEA R26, R3.reuse, R26, 0x2 ;  /* 0x0000001a031a7211 */ /* 0x040fe400078e10ff */
[C---:B------:R-:W-:Y:S02]  /*3bf0*/  LEA R28, R3.reuse, R28, 0x2 ;  /* 0x0000001c031c7211 */ /* 0x040fe400078e10ff */
[----:B------:R-:W-:Y:S01]  /*3c00*/  LEA R6, R3, R6, 0x2 ;  /* 0x0000000603067211 */ /* 0x000fe200078e10ff */
[----:B---3--:R-:W-:-:S04]  /*3c10*/  FFMA R4, R4, UR5, RZ ;  /* 0x0000000504047c23 */ /* 0x008fc800080000ff */
[----:B------:R-:W-:-:S04]  /*3c20*/  FADD R11, R4, R11 ;  /* 0x0000000b040b7221 */ /* 0x000fc80000000000 */
[----:B--2---:R-:W-:-:S05]  /*3c30*/  FADD R11, R11, R16 ;  /* 0x000000100b0b7221 */ /* 0x004fca0000000000 */
[----:B------:R1:W-:Y:S01]  /*3c40*/  STG.E desc[UR6][R12.64], R11 ;  /* 0x0000000b0c007986 */ /* 0x0003e2000c101906 */
[----:B------:R-:W-:Y:S05]  /*3c50*/  @P0 BRA `(.L_x_21) ;  /* 0xfffffffc00000947 */ /* 0x000fea000383ffff */
.L_x_20:
[----:B------:R-:W-:Y:S05]  /*3c60*/  @!P1 EXIT ;  /* 0x000000000000994d */ /* 0x000fea0003800000 */
[----:B------:R-:W-:Y:S02]  /*3c70*/  ISETP.NE.AND P0, PT, R9, 0x1, PT ;  /* 0x000000010900780c */ /* 0x000fe40003f05270 */
[----:B------:R-:W-:-:S04]  /*3c80*/  LOP3.LUT R20, R20, 0x1, RZ, 0xc0, !PT ;  /* 0x0000000114147812 */ /* 0x000fc800078ec0ff */
[----:B------:R-:W-:-:S07]  /*3c90*/  ISETP.NE.U32.AND P1, PT, R20, 0x1, PT ;  /* 0x000000011400780c */ /* 0x000fce0003f25070 */
[----:B------:R-:W-:Y:S06]  /*3ca0*/  @!P0 BRA `(.L_x_22) ;  /* 0x0000000000908947 */ /* 0x000fec0003800000 */
[----:B-1----:R-:W0:Y:S01]  /*3cb0*/  LDC.64 R12, c[0x0][0x388] ;  /* 0x0000e200ff0c7b82 */ /* 0x002e220000000a00 */
[-C--:B------:R-:W-:Y:S01]  /*3cc0*/  IMAD R17, R3, R5.reuse, R10 ;  /* 0x0000000503117224 */ /* 0x080fe200078e020a */
[----:B------:R-:W1:Y:S01]  /*3cd0*/  LDCU UR8, c[0x0][0x3a0] ;  /* 0x00007400ff0877ac */ /* 0x000e620008000800 */
[----:B------:R-:W-:Y:S02]  /*3ce0*/  IMAD R9, R5, UR10, R0 ;  /* 0x0000000a05097c24 */ /* 0x000fe4000f8e0200 */
[----:B------:R-:W-:Y:S02]  /*3cf0*/  IMAD R15, R3, R5, R8 ;  /* 0x00000005030f7224 */ /* 0x000fe400078e0208 */
[----:B------:R-:W-:Y:S01]  /*3d00*/  IMAD R9, R9, UR9, R2 ;  /* 0x0000000909097c24 */ /* 0x000fe2000f8e0202 */
[----:B------:R-:W2:Y:S01]  /*3d10*/  LDC.64 R6, c[0x0][0x380] ;  /* 0x0000e000ff067b82 */ /* 0x000ea20000000a00 */
[----:B0-----:R-:W-:-:S04]  /*3d20*/  IMAD.WIDE R16, R17, 0x4, R12 ;  /* 0x0000000411107825 */ /* 0x001fc800078e020c */
[--C-:B------:R-:W-:Y:S01]  /*3d30*/  IMAD.WIDE R14, R15, 0x4, R12.reuse ;  /* 0x000000040f0e7825 */ /* 0x100fe200078e020c */
[----:B------:R0:W1:Y:S03]  /*3d40*/  LDG.E.CONSTANT R20, desc[UR6][R16.64] ;  /* 0x0000000610147981 */ /* 0x000066000c1e9900 */
[C---:B------:R-:W-:Y:S01]  /*3d50*/  IMAD.WIDE R12, R9.reuse, 0x4, R12 ;  /* 0x00000004090c7825 */ /* 0x040fe200078e020c */
[----:B------:R3:W4:Y:S04]  /*3d60*/  LDG.E.CONSTANT R11, desc[UR6][R14.64] ;  /* 0x000000060e0b7981 */ /* 0x000728000c1e9900 */
[----:B------:R5:W4:Y:S01]  /*3d70*/  LDG.E.CONSTANT R4, desc[UR6][R12.64] ;  /* 0x000000060c047981 */ /* 0x000b22000c1e9900 */
[----:B--2---:R-:W-:-:S05]  /*3d80*/  IMAD.WIDE R6, R9, 0x4, R6 ;  /* 0x0000000409067825 */ /* 0x004fca00078e0206 */
[----:B------:R-:W2:Y:S01]  /*3d90*/  LDG.E R22, desc[UR6][R6.64] ;  /* 0x0000000606167981 */ /* 0x000ea2000c1e1900 */
[----:B------:R-:W-:-:S04]  /*3da0*/  IMAD.WIDE R18, R3, 0x4, R16 ;  /* 0x0000000403127825 */ /* 0x000fc800078e0210 */
[C---:B0-----:R-:W-:Y:S02]  /*3db0*/  IMAD.WIDE R16, R3.reuse, 0x4, R14 ;  /* 0x0000000403107825 */ /* 0x041fe400078e020e */
[----:B------:R-:W2:Y:S02]  /*3dc0*/  LDG.E.CONSTANT R18, desc[UR6][R18.64] ;  /* 0x0000000612127981 */ /* 0x000ea4000c1e9900 */
[C---:B---3--:R-:W-:Y:S02]  /*3dd0*/  IMAD.WIDE R14, R3.reuse, 0x4, R12 ;  /* 0x00000004030e7825 */ /* 0x048fe400078e020c */
[----:B------:R-:W3:Y:S02]  /*3de0*/  LDG.E.CONSTANT R16, desc[UR6][R16.64] ;  /* 0x0000000610107981 */ /* 0x000ee4000c1e9900 */
[----:B-----5:R-:W-:-:S04]  /*3df0*/  IMAD.WIDE R12, R3, 0x4, R6 ;  /* 0x00000004030c7825 */ /* 0x020fc800078e0206 */
[----:B-1----:R-:W-:-:S04]  /*3e00*/  FMUL R20, R20, UR8 ;  /* 0x0000000814147c20 */ /* 0x002fc80008400000 */
[----:B----4-:R-:W-:Y:S01]  /*3e10*/  FFMA R11, R11, UR4, R20 ;  /* 0x000000040b0b7c23 */ /* 0x010fe20008000014 */
[----:B------:R-:W-:-:S04]  /*3e20*/  FFMA R4, R4, UR5, RZ ;  /* 0x0000000504047c23 */ /* 0x000fc800080000ff */
[----:B------:R-:W-:Y:S02]  /*3e30*/  FADD R11, R4, R11 ;  /* 0x0000000b040b7221 */ /* 0x000fe40000000000 */
[----:B------:R-:W4:Y:S02]  /*3e40*/  LDG.E.CONSTANT R4, desc[UR6][R14.64] ;  /* 0x000000060e047981 */ /* 0x000f24000c1e9900 */
[----:B--2---:R-:W-:-:S05]  /*3e50*/  FADD R11, R11, R22 ;  /* 0x000000160b0b7221 */ /* 0x004fca0000000000 */
[----:B------:R0:W-:Y:S04]  /*3e60*/  STG.E desc[UR6][R6.64], R11 ;  /* 0x0000000b06007986 */ /* 0x0001e8000c101906 */
[----:B------:R-:W2:Y:S01]  /*3e70*/  LDG.E R19, desc[UR6][R12.64] ;  /* 0x000000060c137981 */ /* 0x000ea2000c1e1900 */
[----:B------:R-:W-:-:S04]  /*3e80*/  FMUL R9, R18, UR8 ;  /* 0x0000000812097c20 */ /* 0x000fc80008400000 */
[----:B---3--:R-:W-:Y:S01]  /*3e90*/  FFMA R9, R16, UR4, R9 ;  /* 0x0000000410097c23 */ /* 0x008fe20008000009 */
[----:B------:R-:W-:Y:S01]  /*3ea0*/  IADD3 R5, PT, PT, R5, 0x2, RZ ;  /* 0x0000000205057810 */ /* 0x000fe20007ffe0ff */
[----:B----4-:R-:W-:-:S04]  /*3eb0*/  FFMA R4, R4, UR5, RZ ;  /* 0x0000000504047c23 */ /* 0x010fc800080000ff */
[----:B------:R-:W-:-:S04]  /*3ec0*/  FADD R4, R4, R9 ;  /* 0x0000000904047221 */ /* 0x000fc80000000000 */
[----:B--2---:R-:W-:-:S05]  /*3ed0*/  FADD R19, R4, R19 ;  /* 0x0000001304137221 */ /* 0x004fca0000000000 */
[----:B------:R0:W-:Y:S02]  /*3ee0*/  STG.E desc[UR6][R12.64], R19 ;  /* 0x000000130c007986 */ /* 0x0001e4000c101906 */
.L_x_22:
[----:B------:R-:W-:Y:S05]  /*3ef0*/  @P1 EXIT ;  /* 0x000000000000194d */ /* 0x000fea0003800000 */
[----:B01----:R-:W0:Y:S01]  /*3f00*/  LDC.64 R12, c[0x0][0x388] ;  /* 0x0000e200ff0c7b82 */ /* 0x003e220000000a00 */
[-C--:B------:R-:W-:Y:S01]  /*3f10*/  IMAD R7, R3, R5.reuse, R10 ;  /* 0x0000000503077224 */ /* 0x080fe200078e020a */
[----:B------:R-:W1:Y:S01]  /*3f20*/  LDCU UR8, c[0x0][0x3a0] ;  /* 0x00007400ff0877ac */ /* 0x000e620008000800 */
[----:B------:R-:W-:Y:S02]  /*3f30*/  IMAD R9, R5, UR10, R0 ;  /* 0x0000000a05097c24 */ /* 0x000fe4000f8e0200 */
[----:B------:R-:W-:Y:S02]  /*3f40*/  IMAD R5, R3, R5, R8 ;  /* 0x0000000503057224 */ /* 0x000fe400078e0208 */
[----:B------:R-:W-:Y:S01]  /*3f50*/  IMAD R9, R9, UR9, R2 ;  /* 0x0000000909097c24 */ /* 0x000fe2000f8e0202 */
[----:B------:R-:W2:Y:S01]  /*3f60*/  LDC.64 R14, c[0x0][0x380] ;  /* 0x0000e000ff0e7b82 */ /* 0x000ea20000000a00 */
[----:B0-----:R-:W-:-:S04]  /*3f70*/  IMAD.WIDE R6, R7, 0x4, R12 ;  /* 0x0000000407067825 */ /* 0x001fc800078e020c */
[--C-:B------:R-:W-:Y:S02]  /*3f80*/  IMAD.WIDE R4, R5, 0x4, R12.reuse ;  /* 0x0000000405047825 */ /* 0x100fe400078e020c */
[----:B------:R-:W1:Y:S02]  /*3f90*/  LDG.E.CONSTANT R6, desc[UR6][R6.64] ;  /* 0x0000000606067981 */ /* 0x000e64000c1e9900 */
[C---:B------:R-:W-:Y:S02]  /*3fa0*/  IMAD.WIDE R2, R9.reuse, 0x4, R12 ;  /* 0x0000000409027825 */ /* 0x040fe400078e020c */
[----:B------:R-:W3:Y:S04]  /*3fb0*/  LDG.E.CONSTANT R4, desc[UR6][R4.64] ;  /* 0x0000000604047981 */ /* 0x000ee8000c1e9900 */
[----:B------:R-:W4:Y:S01]  /*3fc0*/  LDG.E.CONSTANT R0, desc[UR6][R2.64] ;  /* 0x0000000602007981 */ /* 0x000f22000c1e9900 */
[----:B--2---:R-:W-:-:S05]  /*3fd0*/  IMAD.WIDE R8, R9, 0x4, R14 ;  /* 0x0000000409087825 */ /* 0x004fca00078e020e */
[----:B------:R-:W2:Y:S01]  /*3fe0*/  LDG.E R13, desc[UR6][R8.64] ;  /* 0x00000006080d7981 */ /* 0x000ea2000c1e1900 */
[----:B-1----:R-:W-:-:S04]  /*3ff0*/  FMUL R11, R6, UR8 ;  /* 0x00000008060b7c20 */ /* 0x002fc80008400000 */
[----:B---3--:R-:W-:Y:S01]  /*4000*/  FFMA R11, R4, UR4, R11 ;  /* 0x00000004040b7c23 */ /* 0x008fe2000800000b */
[----:B----4-:R-:W-:-:S04]  /*4010*/  FFMA R0, R0, UR5, RZ ;  /* 0x0000000500007c23 */ /* 0x010fc800080000ff */
[----:B------:R-:W-:-:S04]  /*4020*/  FADD R0, R0, R11 ;  /* 0x0000000b00007221 */ /* 0x000fc80000000000 */
[----:B--2---:R-:W-:-:S05]  /*4030*/  FADD R13, R0, R13 ;  /* 0x0000000d000d7221 */ /* 0x004fca0000000000 */
[----:B------:R-:W-:Y:S01]  /*4040*/  STG.E desc[UR6][R8.64], R13 ;  /* 0x0000000d08007986 */ /* 0x000fe2000c101906 */
[----:B------:R-:W-:Y:S05]  /*4050*/  EXIT ;  /* 0x000000000000794d */ /* 0x000fea0003800000 */
.L_x_19:
[----:B------:R-:W-:Y:S02]  /*4060*/  ISETP.GE.U32.AND P0, PT, R32, 0x3, PT ;  /* 0x000000032000780c */ /* 0x000fe40003f06070 */
[----:B------:R-:W-:Y:S02]  /*4070*/  LOP3.LUT R7, R20, 0x3, RZ, 0xc0, !PT ;  /* 0x0000000314077812 */ /* 0x000fe400078ec0ff */
[----:B------:R-:W-:Y:S02]  /*4080*/  MOV R0, RZ ;  /* 0x000000ff00007202 */ /* 0x000fe40000000f00 */
[----:B------:R-:W-:-:S07]  /*4090*/  ISETP.NE.AND P1, PT, R7, RZ, PT ;  /* 0x000000ff0700720c */ /* 0x000fce0003f25270 */
[----:B------:R-:W-:Y:S06]  /*40a0*/  @!P0 BRA `(.L_x_23) ;  /* 0x0000000000e88947 */ /* 0x000fec0003800000 */
[----:B------:R-:W-:Y:S01]  /*40b0*/  LOP3.LUT R0, R20, 0x7ffffffc, RZ, 0xc0, !PT ;  /* 0x7ffffffc14007812 */ /* 0x000fe200078ec0ff */
[----:B------:R-:W0:Y:S01]  /*40c0*/  LDCU UR5, c[0x0][0x3a0] ;  /* 0x00007400ff0577ac */ /* 0x000e220008000800 */
[----:B------:R-:W-:Y:S02]  /*40d0*/  MOV R4, R8 ;  /* 0x0000000800047202 */ /* 0x000fe40000000f00 */
[----:B------:R-:W-:Y:S02]  /*40e0*/  MOV R12, R10 ;  /* 0x0000000a000c7202 */ /* 0x000fe40000000f00 */
[----:B------:R-:W-:Y:S02]  /*40f0*/  MOV R2, R6 ;  /* 0x0000000600027202 */ /* 0x000fe40000000f00 */
[----:B------:R-:W-:-:S07]  /*4100*/  IADD3 R5, PT, PT, -R0, RZ, RZ ;  /* 0x000000ff00057210 */ /* 0x000fce0007ffe1ff */
.L_x_24:
[----:B------:R-:W1:Y:S08]  /*4110*/  LDC.64 R16, c[0x0][0x388] ;  /* 0x0000e200ff107b82 */ /* 0x000e700000000a00 */
[----:B--2---:R-:W2:Y:S01]  /*4120*/  LDC.64 R14, c[0x0][0x380] ;  /* 0x0000e000ff0e7b82 */ /* 0x004ea20000000a00 */
[----:B-1----:R-:W-:-:S04]  /*4130*/  IMAD.WIDE R18, R12, 0x4, R16 ;  /* 0x000000040c127825 */ /* 0x002fc800078e0210 */
[----:B------:R-:W-:Y:S01]  /*4140*/  IMAD.WIDE R16, R4, 0x4, R16 ;  /* 0x0000000404107825 */ /* 0x000fe200078e0210 */
[----:B------:R-:W0:Y:S04]  /*4150*/  LDG.E.CONSTANT R11, desc[UR6][R18.64] ;  /* 0x00000006120b7981 */ /* 0x000e28000c1e9900 */
[----:B------:R-:W3:Y:S01]  /*4160*/  LDG.E.CONSTANT R9, desc[UR6][R16.64] ;  /* 0x0000000610097981 */ /* 0x000ee2000c1e9900 */
[----:B--2---:R-:W-:-:S05]  /*4170*/  IMAD.WIDE R14, R2, 0x4, R14 ;  /* 0x00000004020e7825 */ /* 0x004fca00078e020e */
[----:B------:R-:W2:Y:S01]  /*4180*/  LDG.E R26, desc[UR6][R14.64] ;  /* 0x000000060e1a7981 */ /* 0x000ea2000c1e1900 */
[----:B------:R-:W-:-:S05]  /*4190*/  IMAD.WIDE R22, R3, 0x4, R18 ;  /* 0x0000000403167825 */ /* 0x000fca00078e0212 */
[----:B------:R-:W4:Y:S01]  /*41a0*/  LDG.E.CONSTANT R13, desc[UR6][R22.64] ;  /* 0x00000006160d7981 */ /* 0x000f22000c1e9900 */
[----:B0-----:R-:W-:-:S04]  /*41b0*/  FMUL R24, R11, UR5 ;  /* 0x000000050b187c20 */ /* 0x001fc80008400000 */
[----:B---3--:R-:W-:Y:S01]  /*41c0*/  FFMA R9, R9, UR4, R24 ;  /* 0x0000000409097c23 */ /* 0x008fe20008000018 */
[----:B------:R-:W-:-:S04]  /*41d0*/  IMAD.WIDE R24, R3, 0x4, R16 ;  /* 0x0000000403187825 */ /* 0x000fc800078e0210 */
[----:B------:R-:W-:Y:S01]  /*41e0*/  FADD R9, RZ, R9 ;  /* 0x00000009ff097221 */ /* 0x000fe20000000000 */
[----:B------:R-:W3:Y:S01]  /*41f0*/  LDG.E.CONSTANT R11, desc[UR6][R24.64] ;  /* 0x00000006180b7981 */ /* 0x000ee2000c1e9900 */
[----:B------:R-:W-:-:S04]  /*4200*/  IMAD.WIDE R16, R3, 0x4, R14 ;  /* 0x0000000403107825 */ /* 0x000fc800078e020e */
[----:B--2---:R-:W-:-:S05]  /*4210*/  FADD R9, R9, R26 ;  /* 0x0000001a09097221 */ /* 0x004fca0000000000 */
[----:B------:R0:W-:Y:S04]  /*4220*/  STG.E desc[UR6][R14.64], R9 ;  /* 0x000000090e007986 */ /* 0x0001e8000c101906 */
[----:B------:R-:W2:Y:S01]  /*4230*/  LDG.E R28, desc[UR6][R16.64] ;  /* 0x00000006101c7981 */ /* 0x000ea2000c1e1900 */
[----:B----4-:R-:W-:Y:S01]  /*4240*/  FMUL R26, R13, UR5 ;  /* 0x000000050d1a7c20 */ /* 0x010fe20008400000 */
[----:B------:R-:W-:-:S05]  /*4250*/  IMAD.WIDE R18, R3, 0x4, R22 ;  /* 0x0000000403127825 */ /* 0x000fca00078e0216 */
[----:B------:R-:W4:Y:S01]  /*4260*/  LDG.E.CONSTANT R21, desc[UR6][R18.64] ;  /* 0x0000000612157981 */ /* 0x000f22000c1e9900 */
[----:B------:R-:W-:-:S04]  /*4270*/  IMAD.WIDE R22, R3, 0x4, R16 ;  /* 0x0000000403167825 */ /* 0x000fc800078e0210 */
[----:B---3--:R-:W-:Y:S01]  /*4280*/  FFMA R11, R11, UR4, R26 ;  /* 0x000000040b0b7c23 */ /* 0x008fe2000800001a */
[----:B------:R-:W-:-:S04]  /*4290*/  IMAD.WIDE R26, R3, 0x4, R24 ;  /* 0x00000004031a7825 */ /* 0x000fc800078e0218 */
[----:B------:R-:W-:Y:S01]  /*42a0*/  FADD R11, RZ, R11 ;  /* 0x0000000bff0b7221 */ /* 0x000fe20000000000 */
[----:B------:R-:W3:Y:S03]  /*42b0*/  LDG.E.CONSTANT R13, desc[UR6][R26.64] ;  /* 0x000000061a0d7981 */ /* 0x000ee6000c1e9900 */
[----:B--2---:R-:W-:-:S05]  /*42c0*/  FADD R11, R11, R28 ;  /* 0x0000001c0b0b7221 */ /* 0x004fca0000000000 */
[----:B------:R1:W-:Y:S04]  /*42d0*/  STG.E desc[UR6][R16.64], R11 ;  /* 0x0000000b10007986 */ /* 0x0003e8000c101906 */
[----:B------:R-:W2:Y:S01]  /*42e0*/  LDG.E R28, desc[UR6][R22.64] ;  /* 0x00000006161c7981 */ /* 0x000ea2000c1e1900 */
[----:B----4-:R-:W-:Y:S01]  /*42f0*/  FMUL R24, R21, UR5 ;  /* 0x0000000515187c20 */ /* 0x010fe20008400000 */
[----:B0-----:R-:W-:-:S06]  /*4300*/  IMAD.WIDE R14, R3, 0x4, R18 ;  /* 0x00000004030e7825 */ /* 0x001fcc00078e0212 */
[----:B------:R-:W4:Y:S01]  /*4310*/  LDG.E.CONSTANT R14, desc[UR6][R14.64] ;  /* 0x000000060e0e7981 */ /* 0x000f22000c1e9900 */
[----:B------:R-:W-:-:S04]  /*4320*/  IMAD.WIDE R18, R3, 0x4, R22 ;  /* 0x0000000403127825 */ /* 0x000fc800078e0216 */
[----:B---3--:R-:W-:Y:S01]  /*4330*/  FFMA R13, R13, UR4, R24 ;  /* 0x000000040d0d7c23 */ /* 0x008fe20008000018 */
[----:B------:R-:W-:-:S04]  /*4340*/  IMAD.WIDE R24, R3, 0x4, R26 ;  /* 0x0000000403187825 */ /* 0x000fc800078e021a */
[----:B------:R-:W-:Y:S02]  /*4350*/  FADD R13, RZ, R13 ;  /* 0x0000000dff0d7221 */ /* 0x000fe40000000000 */
[----:B------:R-:W3:Y:S02]  /*4360*/  LDG.E.CONSTANT R24, desc[UR6][R24.64] ;  /* 0x0000000618187981 */ /* 0x000ee4000c1e9900 */
[----:B--2---:R-:W-:-:S05]  /*4370*/  FADD R13, R13, R28 ;  /* 0x0000001c0d0d7221 */ /* 0x004fca0000000000 */
[----:B------:R2:W-:Y:S04]  /*4380*/  STG.E desc[UR6][R22.64], R13 ;  /* 0x0000000d16007986 */ /* 0x0005e8000c101906 */
[----:B-1----:R-:W5:Y:S01]  /*4390*/  LDG.E R16, desc[UR6][R18.64] ;  /* 0x0000000612107981 */ /* 0x002f62000c1e1900 */
[----:B----4-:R-:W-:Y:S01]  /*43a0*/  FMUL R9, R14, UR5 ;  /* 0x000000050e097c20 */ /* 0x010fe20008400000 */
[----:B------:R-:W-:-:S04]  /*43b0*/  IADD3 R5, PT, PT, R5, 0x4, RZ ;  /* 0x0000000405057810 */ /* 0x000fc80007ffe0ff */
[----:B------:R-:W-:Y:S02]  /*43c0*/  ISETP.NE.AND P0, PT, R5, RZ, PT ;  /* 0x000000ff0500720c */ /* 0x000fe40003f05270 */
[C---:B------:R-:W-:Y:S02]  /*43d0*/  LEA R12, R3.reuse, R12, 0x2 ;  /* 0x0000000c030c7211 */ /* 0x040fe400078e10ff */
[C---:B------:R-:W-:Y:S02]  /*43e0*/  LEA R4, R3.reuse, R4, 0x2 ;  /* 0x0000000403047211 */ /* 0x040fe400078e10ff */
[----:B------:R-:W-:Y:S01]  /*43f0*/  LEA R2, R3, R2, 0x2 ;  /* 0x0000000203027211 */ /* 0x000fe200078e10ff */
[----:B---3--:R-:W-:-:S04]  /*4400*/  FFMA R9, R24, UR4, R9 ;  /* 0x0000000418097c23 */ /* 0x008fc80008000009 */
[----:B------:R-:W-:-:S04]  /*4410*/  FADD R9, RZ, R9 ;  /* 0x00000009ff097221 */ /* 0x000fc80000000000 */
[----:B-----5:R-:W-:-:S05]  /*4420*/  FADD R9, R9, R16 ;  /* 0x0000001009097221 */ /* 0x020fca0000000000 */
[----:B------:R2:W-:Y:S01]  /*4430*/  STG.E desc[UR6][R18.64], R9 ;  /* 0x0000000912007986 */ /* 0x0005e2000c101906 */
[----:B------:R-:W-:Y:S05]  /*4440*/  @P0 BRA `(.L_x_24) ;  /* 0xfffffffc00300947 */ /* 0x000fea000383ffff */
.L_x_23:
[----:B------:R-:W-:Y:S05]  /*4450*/  @!P1 EXIT ;  /* 0x000000000000994d */ /* 0x000fea0003800000 */
[----:B------:R-:W-:Y:S02]  /*4460*/  ISETP.NE.AND P0, PT, R7, 0x1, PT ;  /* 0x000000010700780c */ /* 0x000fe40003f05270 */
[----:B------:R-:W-:-:S04]  /*4470*/  LOP3.LUT R20, R20, 0x1, RZ, 0xc0, !PT ;  /* 0x0000000114147812 */ /* 0x000fc800078ec0ff */
[----:B------:R-:W-:-:S07]  /*4480*/  ISETP.NE.U32.AND P1, PT, R20, 0x1, PT ;  /* 0x000000011400780c */ /* 0x000fce0003f25070 */
[----:B------:R-:W-:Y:S06]  /*4490*/  @!P0 BRA `(.L_x_25) ;  /* 0x0000000000748947 */ /* 0x000fec0003800000 */
[----:B--2---:R-:W0:Y:S01]  /*44a0*/  LDC.64 R12, c[0x0][0x388] ;  /* 0x0000e200ff0c7b82 */ /* 0x004e220000000a00 */
[CC--:B------:R-:W-:Y:S01]  /*44b0*/  IMAD R15, R3.reuse, R0.reuse, R10 ;  /* 0x00000000030f7224 */ /* 0x0c0fe200078e020a */
[----:B------:R-:W1:Y:S01]  /*44c0*/  LDCU UR5, c[0x0][0x3a0] ;  /* 0x00007400ff0577ac */ /* 0x000e620008000800 */
[----:B------:R-:W-:-:S05]  /*44d0*/  IMAD R7, R3, R0, R8 ;  /* 0x0000000003077224 */ /* 0x000fca00078e0208 */
[----:B------:R-:W2:Y:S01]  /*44e0*/  LDC.64 R4, c[0x0][0x380] ;  /* 0x0000e000ff047b82 */ /* 0x000ea20000000a00 */
[----:B------:R-:W-:Y:S02]  /*44f0*/  IMAD R9, R3, R0, R6 ;  /* 0x0000000003097224 */ /* 0x000fe400078e0206 */
[----:B0-----:R-:W-:-:S04]  /*4500*/  IMAD.WIDE R14, R15, 0x4, R12 ;  /* 0x000000040f0e7825 */ /* 0x001fc800078e020c */
[----:B------:R-:W-:Y:S02]  /*4510*/  IMAD.WIDE R12, R7, 0x4, R12 ;  /* 0x00000004070c7825 */ /* 0x000fe400078e020c */
[----:B------:R-:W1:Y:S04]  /*4520*/  LDG.E.CONSTANT R7, desc[UR6][R14.64] ;  /* 0x000000060e077981 */ /* 0x000e68000c1e9900 */
[----:B------:R0:W3:Y:S01]  /*4530*/  LDG.E.CONSTANT R2, desc[UR6][R12.64] ;  /* 0x000000060c027981 */ /* 0x0000e2000c1e9900 */
[----:B--2---:R-:W-:-:S05]  /*4540*/  IMAD.WIDE R4, R9, 0x4, R4 ;  /* 0x0000000409047825 */ /* 0x004fca00078e0204 */
[----:B------:R-:W2:Y:S01]  /*4550*/  LDG.E R9, desc[UR6][R4.64] ;  /* 0x0000000604097981 */ /* 0x000ea2000c1e1900 */
[----:B------:R-:W-:-:S04]  /*4560*/  IMAD.WIDE R18, R3, 0x4, R14 ;  /* 0x0000000403127825 */ /* 0x000fc800078e020e */
[C---:B------:R-:W-:Y:S02]  /*4570*/  IMAD.WIDE R16, R3.reuse, 0x4, R12 ;  /* 0x0000000403107825 */ /* 0x040fe400078e020c */
[----:B------:R-:W4:Y:S04]  /*4580*/  LDG.E.CONSTANT R18, desc[UR6][R18.64] ;  /* 0x0000000612127981 */ /* 0x000f28000c1e9900 */
[----:B------:R-:W5:Y:S01]  /*4590*/  LDG.E.CONSTANT R16, desc[UR6][R16.64] ;  /* 0x0000000610107981 */ /* 0x000f62000c1e9900 */
[----:B0-----:R-:W-:-:S04]  /*45a0*/  IMAD.WIDE R12, R3, 0x4, R4 ;  /* 0x00000004030c7825 */ /* 0x001fc800078e0204 */
[----:B-1----:R-:W-:-:S04]  /*45b0*/  FMUL R7, R7, UR5 ;  /* 0x0000000507077c20 */ /* 0x002fc80008400000 */
[----:B---3--:R-:W-:-:S04]  /*45c0*/  FFMA R2, R2, UR4, R7 ;  /* 0x0000000402027c23 */ /* 0x008fc80008000007 */
[----:B------:R-:W-:-:S04]  /*45d0*/  FADD R2, RZ, R2 ;  /* 0x00000002ff027221 */ /* 0x000fc80000000000 */
[----:B--2---:R-:W-:-:S05]  /*45e0*/  FADD R9, R2, R9 ;  /* 0x0000000902097221 */ /* 0x004fca0000000000 */
[----:B------:R0:W-:Y:S04]  /*45f0*/  STG.E desc[UR6][R4.64], R9 ;  /* 0x0000000904007986 */ /* 0x0001e8000c101906 */
[----:B------:R-:W2:Y:S01]  /*4600*/  LDG.E R2, desc[UR6][R12.64] ;  /* 0x000000060c027981 */ /* 0x000ea2000c1e1900 */
[----:B----4-:R-:W-:-:S04]  /*4610*/  FMUL R7, R18, UR5 ;  /* 0x0000000512077c20 */ /* 0x010fc80008400000 */
[----:B-----5:R-:W-:-:S04]  /*4620*/  FFMA R7, R16, UR4, R7 ;  /* 0x0000000410077c23 */ /* 0x020fc80008000007 */
[----:B------:R-:W-:Y:S01]  /*4630*/  FADD R7, RZ, R7 ;  /* 0x00000007ff077221 */ /* 0x000fe20000000000 */
[----:B------:R-:W-:-:S03]  /*4640*/  IADD3 R0, PT, PT, R0, 0x2, RZ ;  /* 0x0000000200007810 */ /* 0x000fc60007ffe0ff */
[----:B--2---:R-:W-:-:S05]  /*4650*/  FADD R7, R7, R2 ;  /* 0x0000000207077221 */ /* 0x004fca0000000000 */
[----:B------:R0:W-:Y:S02]  /*4660*/  STG.E desc[UR6][R12.64], R7 ;  /* 0x000000070c007986 */ /* 0x0001e4000c101906 */
.L_x_25:
[----:B------:R-:W-:Y:S05]  /*4670*/  @P1 EXIT ;  /* 0x000000000000194d */ /* 0x000fea0003800000 */
[----:B0-----:R-:W0:Y:S01]  /*4680*/  LDC.64 R4, c[0x0][0x388] ;  /* 0x0000e200ff047b82 */ /* 0x001e220000000a00 */
[CC--:B--2---:R-:W-:Y:S01]  /*4690*/  IMAD R9, R3.reuse, R0.reuse, R10 ;  /* 0x0000000003097224 */ /* 0x0c4fe200078e020a */
[----:B------:R-:W1:Y:S01]  /*46a0*/  LDCU UR5, c[0x0][0x3a0] ;  /* 0x00007400ff0577ac */ /* 0x000e620008000800 */
[----:B------:R-:W-:-:S05]  /*46b0*/  IMAD R7, R3, R0, R8 ;  /* 0x0000000003077224 */ /* 0x000fca00078e0208 */
[----:B------:R-:W2:Y:S01]  /*46c0*/  LDC.64 R12, c[0x0][0x380] ;  /* 0x0000e000ff0c7b82 */ /* 0x000ea20000000a00 */
[----:B------:R-:W-:Y:S02]  /*46d0*/  IMAD R3, R3, R0, R6 ;  /* 0x0000000003037224 */ /* 0x000fe400078e0206 */
[----:B0-----:R-:W-:-:S04]  /*46e0*/  IMAD.WIDE R8, R9, 0x4, R4 ;  /* 0x0000000409087825 */ /* 0x001fc800078e0204 */
[----:B------:R-:W-:Y:S02]  /*46f0*/  IMAD.WIDE R4, R7, 0x4, R4 ;  /* 0x0000000407047825 */ /* 0x000fe400078e0204 */
[----:B------:R-:W1:Y:S04]  /*4700*/  LDG.E.CONSTANT R8, desc[UR6][R8.64] ;  /* 0x0000000608087981 */ /* 0x000e68000c1e9900 */
[----:B------:R-:W3:Y:S01]  /*4710*/  LDG.E.CONSTANT R4, desc[UR6][R4.64] ;  /* 0x0000000604047981 */ /* 0x000ee2000c1e9900 */
[----:B--2---:R-:W-:-:S05]  /*4720*/  IMAD.WIDE R2, R3, 0x4, R12 ;  /* 0x0000000403027825 */ /* 0x004fca00078e020c */
[----:B------:R-:W2:Y:S01]  /*4730*/  LDG.E R0, desc[UR6][R2.64] ;  /* 0x0000000602007981 */ /* 0x000ea2000c1e1900 */
[----:B-1----:R-:W-:-:S04]  /*4740*/  FMUL R7, R8, UR5 ;  /* 0x0000000508077c20 */ /* 0x002fc80008400000 */
[----:B---3--:R-:W-:-:S04]  /*4750*/  FFMA R7, R4, UR4, R7 ;  /* 0x0000000404077c23 */ /* 0x008fc80008000007 */
[----:B------:R-:W-:-:S04]  /*4760*/  FADD R7, RZ, R7 ;  /* 0x00000007ff077221 */ /* 0x000fc80000000000 */
[----:B--2---:R-:W-:-:S05]  /*4770*/  FADD R7, R7, R0 ;  /* 0x0000000007077221 */ /* 0x004fca0000000000 */
[----:B------:R-:W-:Y:S01]  /*4780*/  STG.E desc[UR6][R2.64], R7 ;  /* 0x0000000702007986 */ /* 0x000fe2000c101906 */
[----:B------:R-:W-:Y:S05]  /*4790*/  EXIT ;  /* 0x000000000000794d */ /* 0x000fea0003800000 */
.L_x_18:
        /* <DEDUP_REMOVED lines=8> */
[----:B------:R-:W-:-:S04]  /*4820*/  LOP3.LUT R5, R20, 0x7ffffff8, RZ, 0xc0, !PT ;  /* 0x7ffffff814057812 */ /* 0x000fc800078ec0ff */
[----:B------:R-:W-:-:S07]  /*4830*/  IADD3 R7, PT, PT, -R5, RZ, RZ ;  /* 0x000000ff05077210 */ /* 0x000fce0007ffe1ff */
.L_x_28:
[----:B-1----:R-:W0:Y:S08]  /*4840*/  LDC.64 R8, c[0x0][0x388] ;  /* 0x0000e200ff087b82 */ /* 0x002e300000000a00 */
[----:B------:R-:W1:Y:S01]  /*4850*/  LDC.64 R12, c[0x0][0x380] ;  /* 0x0000e000ff0c7b82 */ /* 0x000e620000000a00 */
[----:B0-----:R-:W-:-:S05]  /*4860*/  IMAD.WIDE R10, R6, 0x4, R8 ;  /* 0x00000004060a7825 */ /* 0x001fca00078e0208 */
[----:B------:R-:W2:Y:S01]  /*4870*/  LDG.E.CONSTANT R4, desc[UR6][R10.64] ;  /* 0x000000060a047981 */ /* 0x000ea2000c1e9900 */
[----:B-1----:R-:W-:-:S05]  /*4880*/  IMAD.WIDE R12, R6, 0x4, R12 ;  /* 0x00000004060c7825 */ /* 0x002fca00078e020c */
[----:B------:R-:W3:Y:S01]  /*4890*/  LDG.E R8, desc[UR6][R12.64] ;  /* 0x000000060c087981 */ /* 0x000ee2000c1e1900 */
[----:B------:R-:W-:-:S04]  /*48a0*/  IMAD.WIDE R14, R3, 0x4, R10 ;  /* 0x00000004030e7825 */ /* 0x000fc800078e020a */
[----:B--2---:R-:W-:Y:S02]  /*48b0*/  FFMA R19, R4, UR4, RZ ;  /* 0x0000000404137c23 */ /* 0x004fe400080000ff */
[----:B------:R-:W2:Y:S02]  /*48c0*/  LDG.E.CONSTANT R4, desc[UR6][R14.64] ;  /* 0x000000060e047981 */ /* 0x000ea4000c1e9900 */
[----:B---3--:R-:W-:Y:S01]  /*48d0*/  FADD R19, R19, R8 ;  /* 0x0000000813137221 */ /* 0x008fe20000000000 */
[----:B------:R-:W-:-:S04]  /*48e0*/  IMAD.WIDE R8, R3, 0x4, R12 ;  /* 0x0000000403087825 */ /* 0x000fc800078e020c */
[----:B------:R0:W-:Y:S04]  /*48f0*/  STG.E desc[UR6][R12.64], R19 ;  /* 0x000000130c007986 */ /* 0x0001e8000c101906 */
[----:B------:R-:W3:Y:S01]  /*4900*/  LDG.E R21, desc[UR6][R8.64] ;  /* 0x0000000608157981 */ /* 0x000ee2000c1e1900 */
[----:B------:R-:W-:-:S04]  /*4910*/  IMAD.WIDE R16, R3, 0x4, R14 ;  /* 0x0000000403107825 */ /* 0x000fc800078e020e */
[----:B------:R-:W-:-:S04]  /*4920*/  IMAD.WIDE R10, R3, 0x4, R8 ;  /* 0x00000004030a7825 */ /* 0x000fc800078e0208 */
[----:B--2---:R-:W-:-:S04]  /*4930*/  FFMA R4, R4, UR4, RZ ;  /* 0x0000000404047c23 */ /* 0x004fc800080000ff */
[----:B---3--:R-:W-:Y:S02]  /*4940*/  FADD R21, R4, R21 ;  /* 0x0000001504157221 */ /* 0x008fe40000000000 */
[----:B------:R-:W2:Y:S04]  /*4950*/  LDG.E.CONSTANT R4, desc[UR6][R16.64] ;  /* 0x0000000610047981 */ /* 0x000ea8000c1e9900 */
[----:B------:R1:W-:Y:S04]  /*4960*/  STG.E desc[UR6][R8.64], R21 ;  /* 0x0000001508007986 */ /* 0x0003e8000c101906 */
[----:B------:R-:W3:Y:S01]  /*4970*/  LDG.E R24, desc[UR6][R10.64] ;  /* 0x000000060a187981 */ /* 0x000ee2000c1e1900 */
[----:B------:R-:W-:-:S04]  /*4980*/  IMAD.WIDE R22, R3, 0x4, R16 ;  /* 0x0000000403167825 */ /* 0x000fc800078e0210 */
[----:B0-----:R-:W-:-:S04]  /*4990*/  IMAD.WIDE R12, R3, 0x4, R10 ;  /* 0x00000004030c7825 */ /* 0x001fc800078e020a */
[----:B--2---:R-:W-:Y:S02]  /*49a0*/  FFMA R25, R4, UR4, RZ ;  /* 0x0000000404197c23 */ /* 0x004fe400080000ff */
[----:B------:R-:W2:Y:S02]  /*49b0*/  LDG.E.CONSTANT R4, desc[UR6][R22.64] ;  /* 0x0000000616047981 */ /* 0x000ea4000c1e9900 */
[----:B---3--:R-:W-:-:S05]  /*49c0*/  FADD R19, R25, R24 ;  /* 0x0000001819137221 */ /* 0x008fca0000000000 */
[----:B------:R0:W-:Y:S04]  /*49d0*/  STG.E desc[UR6][R10.64], R19 ;  /* 0x000000130a007986 */ /* 0x0001e8000c101906 */
[----:B------:R-:W3:Y:S01]  /*49e0*/  LDG.E R24, desc[UR6][R12.64] ;  /* 0x000000060c187981 */ /* 0x000ee2000c1e1900 */
[----:B------:R-:W-:-:S04]  /*49f0*/  IMAD.WIDE R14, R3, 0x4, R22 ;  /* 0x00000004030e7825 */ /* 0x000fc800078e0216 */
[----:B-1----:R-:W-:-:S04]  /*4a00*/  IMAD.WIDE R8, R3, 0x4, R12 ;  /* 0x0000000403087825 */ /* 0x002fc800078e020c */
[----:B--2---:R-:W-:Y:S02]  /*4a10*/  FFMA R25, R4, UR4, RZ ;  /* 0x0000000404197c23 */ /* 0x004fe400080000ff */
[----:B------:R-:W2:Y:S02]  /*4a20*/  LDG.E.CONSTANT R4, desc[UR6][R14.64] ;  /* 0x000000060e047981 */ /* 0x000ea4000c1e9900 */
[----:B---3--:R-:W-:-:S05]  /*4a30*/  FADD R21, R25, R24 ;  /* 0x0000001819157221 */ /* 0x008fca0000000000 */
[----:B------:R1:W-:Y:S04]  /*4a40*/  STG.E desc[UR6][R12.64], R21 ;  /* 0x000000150c007986 */ /* 0x0003e8000c101906 */
[----:B------:R-:W3:Y:S01]  /*4a50*/  LDG.E R25, desc[UR6][R8.64] ;  /* 0x0000000608197981 */ /* 0x000ee2000c1e1900 */
[----:B------:R-:W-:-:S04]  /*4a60*/  IMAD.WIDE R16, R3, 0x4, R14 ;  /* 0x0000000403107825 */ /* 0x000fc800078e020e */
[----:B0-----:R-:W-:-:S04]  /*4a70*/  IMAD.WIDE R10, R3, 0x4, R8 ;  /* 0x00000004030a7825 */ /* 0x001fc800078e0208 */
[----:B--2---:R-:W-:-:S04]  /*4a80*/  FFMA R4, R4, UR4, RZ ;  /* 0x0000000404047c23 */ /* 0x004fc800080000ff */
[----:B---3--:R-:W-:Y:S02]  /*4a90*/  FADD R25, R4, R25 ;  /* 0x0000001904197221 */ /* 0x008fe40000000000 */
[----:B------:R-:W2:Y:S04]  /*4aa0*/  LDG.E.CONSTANT R4, desc[UR6][R16.64] ;  /* 0x0000000610047981 */ /* 0x000ea8000c1e9900 */
[----:B------:R0:W-:Y:S04]  /*4ab0*/  STG.E desc[UR6][R8.64], R25 ;  /* 0x0000001908007986 */ /* 0x0001e8000c101906 */
[----:B------:R-:W3:Y:S01]  /*4ac0*/  LDG.E R19, desc[UR6][R10.64] ;  /* 0x000000060a137981 */ /* 0x000ee2000c1e1900 */
[----:B------:R-:W-:-:S04]  /*4ad0*/  IMAD.WIDE R14, R3, 0x4, R16 ;  /* 0x00000004030e7825 */ /* 0x000fc800078e0210 */
[----:B-1----:R-:W-:-:S04]  /*4ae0*/  IMAD.WIDE R12, R3, 0x4, R10 ;  /* 0x00000004030c7825 */ /* 0x002fc800078e020a */
[----:B--2---:R-:W-:-:S04]  /*4af0*/  FFMA R4, R4, UR4, RZ ;  /* 0x0000000404047c23 */ /* 0x004fc800080000ff */
[----:B---3--:R-:W-:Y:S02]  /*4b00*/  FADD R19, R4, R19 ;  /* 0x0000001304137221 */ /* 0x008fe40000000000 */
[----:B------:R-:W2:Y:S04]  /*4b10*/  LDG.E.CONSTANT R4, desc[UR6][R14.64] ;  /* 0x000000060e047981 */ /* 0x000ea8000c1e9900 */
        /* <DEDUP_REMOVED lines=9> */
[----:B------:R-:W-:-:S04]  /*4bb0*/  IADD3 R7, PT, PT, R7, 0x8, RZ ;  /* 0x0000000807077810 */ /* 0x000fc80007ffe0ff */
[----:B------:R-:W-:Y:S02]  /*4bc0*/  ISETP.NE.AND P0, PT, R7, RZ, PT ;  /* 0x000000ff0700720c */ /* 0x000fe40003f05270 */
[----:B------:R-:W-:Y:S01]  /*4bd0*/  LEA R6, R3, R6, 0x3 ;  /* 0x0000000603067211 */ /* 0x000fe200078e18ff */
[----:B--2---:R-:W-:-:S04]  /*4be0*/  FFMA R4, R4, UR4, RZ ;  /* 0x0000000404047c23 */ /* 0x004fc800080000ff */
[----:B---3--:R-:W-:-:S05]  /*4bf0*/  FADD R23, R4, R23 ;  /* 0x0000001704177221 */ /* 0x008fca0000000000 */
[----:B------:R1:W-:Y:S01]  /*4c00*/  STG.E desc[UR6][R8.64], R23 ;  /* 0x0000001708007986 */ /* 0x0003e2000c101906 */
[----:B------:R-:W-:Y:S05]  /*4c10*/  @P0 BRA `(.L_x_28) ;  /* 0xfffffffc00080947 */ /* 0x000fea000383ffff */
.L_x_27:
[----:B------:R-:W-:Y:S05]  /*4c20*/  @!P1 EXIT ;  /* 0x000000000000994d */ /* 0x000fea0003800000 */
[----:B------:R-:W-:Y:S02]  /*4c30*/  ISETP.GE.U32.AND P0, PT, R18, 0x4, PT ;  /* 0x000000041200780c */ /* 0x000fe40003f06070 */
[----:B------:R-:W-:-:S04]  /*4c40*/  LOP3.LUT R16, R20, 0x3, RZ, 0xc0, !PT ;  /* 0x0000000314107812 */ /* 0x000fc800078ec0ff */
[----:B------:R-:W-:-:S07]  /*4c50*/  ISETP.NE.AND P1, PT, R16, RZ, PT ;  /* 0x000000ff1000720c */ /* 0x000fce0003f25270 */
[----:B------:R-:W-:Y:S06]  /*4c60*/  @!P0 BRA `(.L_x_29) ;  /* 0x0000000000848947 */ /* 0x000fec0003800000 */
[----:B------:R-:W0:Y:S01]  /*4c70*/  LDC.64 R6, c[0x0][0x388] ;  /* 0x0000e200ff067b82 */ /* 0x000e220000000a00 */
[----:B-1----:R-:W-:-:S04]  /*4c80*/  IMAD R11, R5, UR10, R0 ;  /* 0x0000000a050b7c24 */ /* 0x002fc8000f8e0200 */
[----:B------:R-:W-:-:S03]  /*4c90*/  IMAD R11, R11, UR9, R2 ;  /* 0x000000090b0b7c24 */ /* 0x000fc6000f8e0202 */
[----:B------:R-:W1:Y:S01]  /*4ca0*/  LDC.64 R8, c[0x0][0x380] ;  /* 0x0000e000ff087b82 */ /* 0x000e620000000a00 */
[----:B0-----:R-:W-:-:S05]  /*4cb0*/  IMAD.WIDE R6, R11, 0x4, R6 ;  /* 0x000000040b067825 */ /* 0x001fca00078e0206 */
[----:B------:R-:W2:Y:S01]  /*4cc0*/  LDG.E.CONSTANT R4, desc[UR6][R6.64] ;  /* 0x0000000606047981 */ /* 0x000ea2000c1e9900 */
[----:B-1----:R-:W-:-:S05]  /*4cd0*/  IMAD.WIDE R8, R11, 0x4, R8 ;  /* 0x000000040b087825 */ /* 0x002fca00078e0208 */
[----:B------:R-:W3:Y:S01]  /*4ce0*/  LDG.E R13, desc[UR6][R8.64] ;  /* 0x00000006080d7981 */ /* 0x000ee2000c1e1900 */
[----:B------:R-:W-:-:S04]  /*4cf0*/  IMAD.WIDE R10, R3, 0x4, R6 ;  /* 0x00000004030a7825 */ /* 0x000fc800078e0206 */
[----:B--2---:R-:W-:-:S04]  /*4d00*/  FFMA R4, R4, UR4, RZ ;  /* 0x0000000404047c23 */ /* 0x004fc800080000ff */
[----:B---3--:R-:W-:Y:S01]  /*4d10*/  FADD R17, R4, R13 ;  /* 0x0000000d04117221 */ /* 0x008fe20000000000 */
[C---:B------:R-:W-:Y:S01]  /*4d20*/  IMAD.WIDE R12, R3.reuse, 0x4, R8 ;  /* 0x00000004030c7825 */ /* 0x040fe200078e0208 */
[----:B------:R-:W2:Y:S04]  /*4d30*/  LDG.E.CONSTANT R4, desc[UR6][R10.64] ;  /* 0x000000060a047981 */ /* 0x000ea8000c1e9900 */
        /* <DEDUP_REMOVED lines=8> */
[----:B------:R-:W4:Y:S01]  /*4dc0*/  LDG.E R21, desc[UR6][R6.64] ;  /* 0x0000000606157981 */ /* 0x000f22000c1e1900 */
[----:B------:R-:W-:-:S04]  /*4dd0*/  IMAD.WIDE R10, R3, 0x4, R14 ;  /* 0x00000004030a7825 */ /* 0x000fc800078e020e */
[----:B0-----:R-:W-:-:S04]  /*4de0*/  IMAD.WIDE R8, R3, 0x4, R6 ;  /* 0x0000000403087825 */ /* 0x001fc800078e0206 */
[----:B--2---:R-:W-:-:S04]  /*4df0*/  FFMA R4, R4, UR4, RZ ;  /* 0x0000000404047c23 */ /* 0x004fc800080000ff */
[----:B----4-:R-:W-:Y:S02]  /*4e00*/  FADD R21, R4, R21 ;  /* 0x0000001504157221 */ /* 0x010fe40000000000 */
[----:B------:R-:W2:Y:S04]  /*4e10*/  LDG.E.CONSTANT R4, desc[UR6][R10.64] ;  /* 0x000000060a047981 */ /* 0x000ea8000c1e9900 */
[----:B------:R3:W-:Y:S04]  /*4e20*/  STG.E desc[UR6][R6.64], R21 ;  /* 0x0000001506007986 */ /* 0x0007e8000c101906 */
[----:B------:R-:W4:Y:S01]  /*4e30*/  LDG.E R17, desc[UR6][R8.64] ;  /* 0x0000000608117981 */ /* 0x000f22000c1e1900 */
[----:B------:R-:W-:Y:S01]  /*4e40*/  IADD3 R5, PT, PT, R5, 0x4, RZ ;  /* 0x0000000405057810 */ /* 0x000fe20007ffe0ff */
[----:B--2---:R-:W-:-:S04]  /*4e50*/  FFMA R4, R4, UR4, RZ ;  /* 0x0000000404047c23 */ /* 0x004fc800080000ff */
[----:B----4-:R-:W-:-:S05]  /*4e60*/  FADD R17, R4, R17 ;  /* 0x0000001104117221 */ /* 0x010fca0000000000 */
[----:B------:R3:W-:Y:S02]  /*4e70*/  STG.E desc[UR6][R8.64], R17 ;  /* 0x0000001108007986 */ /* 0x0007e4000c101906 */
.L_x_29:
[----:B------:R-:W-:Y:S05]  /*4e80*/  @!P1 EXIT ;  /* 0x000000000000994d */ /* 0x000fea0003800000 */
[----:B------:R-:W-:Y:S02]  /*4e90*/  ISETP.NE.AND P0, PT, R16, 0x1, PT ;  /* 0x000000011000780c */ /* 0x000fe40003f05270 */
[----:B------:R-:W-:-:S04]  /*4ea0*/  LOP3.LUT R20, R20, 0x1, RZ, 0xc0, !PT ;  /* 0x0000000114147812 */ /* 0x000fc800078ec0ff */
[----:B------:R-:W-:-:S07]  /*4eb0*/  ISETP.NE.U32.AND P1, PT, R20, 0x1, PT ;  /* 0x000000011400780c */ /* 0x000fce0003f25070 */
[----:B------:R-:W-:Y:S06]  /*4ec0*/  @!P0 BRA `(.L_x_30) ;  /* 0x00000000004c8947 */ /* 0x000fec0003800000 */
[----:B---3--:R-:W0:Y:S01]  /*4ed0*/  LDC.64 R6, c[0x0][0x388] ;  /* 0x0000e200ff067b82 */ /* 0x008e220000000a00 */
        /* <DEDUP_REMOVED lines=10> */
[----:B------:R-:W-:Y:S02]  /*4f80*/  IMAD.WIDE R12, R3, 0x4, R8 ;  /* 0x00000004030c7825 */ /* 0x000fe400078e0208 */
[----:B------:R-:W2:Y:S04]  /*4f90*/  LDG.E.CONSTANT R3, desc[UR6][R10.64] ;  /* 0x000000060a037981 */ /* 0x000ea8000c1e9900 */
[----:B------:R0:W-:Y:S04]  /*4fa0*/  STG.E desc[UR6][R8.64], R15 ;  /* 0x0000000f08007986 */ /* 0x0001e8000c101906 */
[----:B------:R-:W3:Y:S01]  /*4fb0*/  LDG.E R4, desc[UR6][R12.64] ;  /* 0x000000060c047981 */ /* 0x000ee2000c1e1900 */
[----:B------:R-:W-:Y:S01]  /*4fc0*/  IADD3 R5, PT, PT, R5, 0x2, RZ ;  /* 0x0000000205057810 */ /* 0x000fe20007ffe0ff */
[----:B--2---:R-:W-:-:S04]  /*4fd0*/  FFMA R3, R3, UR4, RZ ;  /* 0x0000000403037c23 */ /* 0x004fc800080000ff */
[----:B---3--:R-:W-:-:S05]  /*4fe0*/  FADD R3, R3, R4 ;  /* 0x0000000403037221 */ /* 0x008fca0000000000 */
[----:B------:R0:W-:Y:S02]  /*4ff0*/  STG.E desc[UR6][R12.64], R3 ;  /* 0x000000030c007986 */ /* 0x0001e4000c101906 */
.L_x_30:
[----:B------:R-:W-:Y:S05]  /*5000*/  @P1 EXIT ;  /* 0x000000000000194d */ /* 0x000fea0003800000 */
[----:B---3--:R-:W2:Y:S01]  /*5010*/  LDC.64 R6, c[0x0][0x388] ;  /* 0x0000e200ff067b82 */ /* 0x008ea20000000a00 */
[----:B------:R-:W-:-:S04]  /*5020*/  IMAD R5, R5, UR10, R0 ;  /* 0x0000000a05057c24 */ /* 0x000fc8000f8e0200 */
[----:B------:R-:W-:-:S03]  /*5030*/  IMAD R5, R5, UR9, R2 ;  /* 0x0000000905057c24 */ /* 0x000fc6000f8e0202 */
[----:B01----:R-:W0:Y:S01]  /*5040*/  LDC.64 R8, c[0x0][0x380] ;  /* 0x0000e000ff087b82 */ /* 0x003e220000000a00 */
[----:B--2---:R-:W-:-:S05]  /*5050*/  IMAD.WIDE R2, R5, 0x4, R6 ;  /* 0x0000000405027825 */ /* 0x004fca00078e0206 */
[----:B------:R-:W2:Y:S01]  /*5060*/  LDG.E.CONSTANT R0, desc[UR6][R2.64] ;  /* 0x0000000602007981 */ /* 0x000ea2000c1e9900 */
[----:B0-----:R-:W-:-:S05]  /*5070*/  IMAD.WIDE R4, R5, 0x4, R8 ;  /* 0x0000000405047825 */ /* 0x001fca00078e0208 */
[----:B------:R-:W3:Y:S01]  /*5080*/  LDG.E R7, desc[UR6][R4.64] ;  /* 0x0000000604077981 */ /* 0x000ee2000c1e1900 */
[----:B--2---:R-:W-:-:S04]  /*5090*/  FFMA R0, R0, UR4, RZ ;  /* 0x0000000400007c23 */ /* 0x004fc800080000ff */
[----:B---3--:R-:W-:-:S05]  /*50a0*/  FADD R7, R0, R7 ;  /* 0x0000000700077221 */ /* 0x008fca0000000000 */
[----:B------:R-:W-:Y:S01]  /*50b0*/  STG.E desc[UR6][R4.64], R7 ;  /* 0x0000000704007986 */ /* 0x000fe2000c101906 */
[----:B------:R-:W-:Y:S05]  /*50c0*/  EXIT ;  /* 0x000000000000794d */ /* 0x000fea0003800000 */
.L_x_26:
[----:B------:R-:W-:Y:S02]  /*50d0*/  ISETP.GE.U32.AND P0, PT, R32, 0x7, PT ;  /* 0x000000072000780c */ /* 0x000fe40003f06070 */
[----:B------:R-:W-:Y:S02]  /*50e0*/  LOP3.LUT R18, R20, 0x7, RZ, 0xc0, !PT ;  /* 0x0000000714127812 */ /* 0x000fe400078ec0ff */
[----:B------:R-:W-:Y:S02]  /*50f0*/  MOV R5, RZ ;  /* 0x000000ff00057202 */ /* 0x000fe40000000f00 */
[----:B------:R-:W-:-:S07]  /*5100*/  ISETP.NE.AND P1, PT, R18, RZ, PT ;  /* 0x000000ff1200720c */ /* 0x000fce0003f25270 */
[----:B------:R-:W-:Y:S06]  /*5110*/  @!P0 BRA `(.L_x_31) ;  /* 0x00000000009c8947 */ /* 0x000fec0003800000 */
[----:B------:R-:W-:-:S04]  /*5120*/  LOP3.LUT R5, R20, 0x7ffffff8, RZ, 0xc0, !PT ;  /* 0x7ffffff814057812 */ /* 0x000fc800078ec0ff */
[----:B------:R-:W-:-:S07]  /*5130*/  IADD3 R4, PT, PT, -R5, RZ, RZ ;  /* 0x000000ff05047210 */ /* 0x000fce0007ffe1ff */
.L_x_32:
[----:B-1----:R-:W0:Y:S02]  /*5140*/  LDC.64 R8, c[0x0][0x380] ;  /* 0x0000e000ff087b82 */ /* 0x002e240000000a00 */
[----:B0-----:R-:W-:-:S05]  /*5150*/  IMAD.WIDE R8, R6, 0x4, R8 ;  /* 0x0000000406087825 */ /* 0x001fca00078e0208 */
[----:B------:R-:W2:Y:S01]  /*5160*/  LDG.E R7, desc[UR6][R8.64] ;  /* 0x0000000608077981 */ /* 0x000ea2000c1e1900 */
[----:B------:R-:W-:-:S04]  /*5170*/  IMAD.WIDE R10, R3, 0x4, R8 ;  /* 0x00000004030a7825 */ /* 0x000fc800078e0208 */
[----:B--2---:R-:W-:-:S05]  /*5180*/  FADD R7, RZ, R7 ;  /* 0x00000007ff077221 */ /* 0x004fca0000000000 */
[----:B------:R0:W-:Y:S04]  /*5190*/  STG.E desc[UR6][R8.64], R7 ;  /* 0x0000000708007986 */ /* 0x0001e8000c101906 */
[----:B------:R-:W2:Y:S02]  /*51a0*/  LDG.E R12, desc[UR6][R10.64] ;  /* 0x000000060a0c7981 */ /* 0x000ea4000c1e1900 */
[----:B--2---:R-:W-:Y:S01]  /*51b0*/  FADD R17, RZ, R12 ;  /* 0x0000000cff117221 */ /* 0x004fe20000000000 */
[----:B------:R-:W-:-:S04]  /*51c0*/  IMAD.WIDE R12, R3, 0x4, R10 ;  /* 0x00000004030c7825 */ /* 0x000fc800078e020a */
[----:B------:R1:W-:Y:S04]  /*51d0*/  STG.E desc[UR6][R10.64], R17 ;  /* 0x000000110a007986 */ /* 0x0003e8000c101906 */
[----:B------:R-:W2:Y:S02]  /*51e0*/  LDG.E R14, desc[UR6][R12.64] ;  /* 0x000000060c0e7981 */ /* 0x000ea4000c1e1900 */
[----:B--2---:R-:W-:Y:S01]  /*51f0*/  FADD R19, RZ, R14 ;  /* 0x0000000eff137221 */ /* 0x004fe20000000000 */
[----:B------:R-:W-:-:S04]  /*5200*/  IMAD.WIDE R14, R3, 0x4, R12 ;  /* 0x00000004030e7825 */ /* 0x000fc800078e020c */
[----:B------:R2:W-:Y:S04]  /*5210*/  STG.E desc[UR6][R12.64], R19 ;  /* 0x000000130c007986 */ /* 0x0005e8000c101906 */
[----:B------:R-:W3:Y:S01]  /*5220*/  LDG.E R16, desc[UR6][R14.64] ;  /* 0x000000060e107981 */ /* 0x000ee2000c1e1900 */
[----:B0-----:R-:W-:-:S04]  /*5230*/  IMAD.WIDE R8, R3, 0x4, R14 ;  /* 0x0000000403087825 */ /* 0x001fc800078e020e */
[----:B---3--:R-:W-:-:S05]  /*5240*/  FADD R21, RZ, R16 ;  /* 0x00000010ff157221 */ /* 0x008fca0000000000 */
[----:B------:R0:W-:Y:S04]  /*5250*/  STG.E desc[UR6][R14.64], R21 ;  /* 0x000000150e007986 */ /* 0x0001e8000c101906 */
[----:B------:R-:W3:Y:S01]  /*5260*/  LDG.E R7, desc[UR6][R8.64] ;  /* 0x0000000608077981 */ /* 0x000ee2000c1e1900 */
[----:B-1----:R-:W-:-:S04]  /*5270*/  IMAD.WIDE R10, R3, 0x4, R8 ;  /* 0x00000004030a7825 */ /* 0x002fc800078e0208 */
[----:B---3--:R-:W-:-:S05]  /*5280*/  FADD R7, RZ, R7 ;  /* 0x00000007ff077221 */ /* 0x008fca0000000000 */
[----:B------:R1:W-:Y:S04]  /*5290*/  STG.E desc[UR6][R8.64], R7 ;  /* 0x0000000708007986 */ /* 0x0003e8000c101906 */
[----:B------:R-:W3:Y:S01]  /*52a0*/  LDG.E R16, desc[UR6][R10.64] ;  /* 0x000000060a107981 */ /* 0x000ee2000c1e1900 */
[----:B--2---:R-:W-:-:S04]  /*52b0*/  IMAD.WIDE R12, R3, 0x4, R10 ;  /* 0x00000004030c7825 */ /* 0x004fc800078e020a */
[----:B---3--:R-:W-:-:S05]  /*52c0*/  FADD R17, RZ, R16 ;  /* 0x00000010ff117221 */ /* 0x008fca0000000000 */
[----:B------:R1:W-:Y:S04]  /*52d0*/  STG.E desc[UR6][R10.64], R17 ;  /* 0x000000110a007986 */ /* 0x0003e8000c101906 */
[----:B------:R-:W2:Y:S01]  /*52e0*/  LDG.E R16, desc[UR6][R12.64] ;  /* 0x000000060c107981 */ /* 0x000ea2000c1e1900 */
[----:B0-----:R-:W-:Y:S01]  /*52f0*/  IMAD.WIDE R14, R3, 0x4, R12 ;  /* 0x00000004030e7825 */ /* 0x001fe200078e020c */
[----:B------:R-:W-:-:S03]  /*5300*/  IADD3 R4, PT, PT, R4, 0x8, RZ ;  /* 0x0000000804047810 */ /* 0x000fc60007ffe0ff */
[----:B--2---:R-:W-:-:S05]  /*5310*/  FADD R19, RZ, R16 ;  /* 0x00000010ff137221 */ /* 0x004fca0000000000 */
[----:B------:R1:W-:Y:S04]  /*5320*/  STG.E desc[UR6][R12.64], R19 ;  /* 0x000000130c007986 */ /* 0x0003e8000c101906 */
[----:B------:R-:W2:Y:S01]  /*5330*/  LDG.E R16, desc[UR6][R14.64] ;  /* 0x000000060e107981 */ /* 0x000ea2000c1e1900 */
[----:B------:R-:W-:Y:S02]  /*5340*/  ISETP.NE.AND P0, PT, R4, RZ, PT ;  /* 0x000000ff0400720c */ /* 0x000fe40003f05270 */
[----:B------:R-:W-:Y:S01]  /*5350*/  LEA R6, R3, R6, 0x3 ;  /* 0x0000000603067211 */ /* 0x000fe200078e18ff */
[----:B--2---:R-:W-:-:S05]  /*5360*/  FADD R21, RZ, R16 ;  /* 0x00000010ff157221 */ /* 0x004fca0000000000 */
[----:B------:R1:W-:Y:S05]  /*5370*/  STG.E desc[UR6][R14.64], R21 ;  /* 0x000000150e007986 */ /* 0x0003ea000c101906 */
[----:B------:R-:W-:Y:S05]  /*5380*/  @P0 BRA `(.L_x_32) ;  /* 0xfffffffc006c0947 */ /* 0x000fea000383ffff */
.L_x_31:
[----:B------:R-:W-:Y:S05]  /*5390*/  @!P1 EXIT ;  /* 0x000000000000994d */ /* 0x000fea0003800000 */
[----:B------:R-:W-:Y:S02]  /*53a0*/  ISETP.GE.U32.AND P0, PT, R18, 0x4, PT ;  /* 0x000000041200780c */ /* 0x000fe40003f06070 */
[----:B-1----:R-:W-:-:S04]  /*53b0*/  LOP3.LUT R14, R20, 0x3, RZ, 0xc0, !PT ;  /* 0x00000003140e7812 */ /* 0x002fc800078ec0ff */
[----:B------:R-:W-:-:S07]  /*53c0*/  ISETP.NE.AND P1, PT, R14, RZ, PT ;  /* 0x000000ff0e00720c */ /* 0x000fce0003f25270 */
[----:B------:R-:W-:Y:S06]  /*53d0*/  @!P0 BRA `(.L_x_33) ;  /* 0x0000000000508947 */ /* 0x000fec0003800000 */
[----:B------:R-:W0:Y:S01]  /*53e0*/  LDC.64 R6, c[0x0][0x380] ;  /* 0x0000e000ff067b82 */ /* 0x000e220000000a00 */
[----:B------:R-:W-:-:S04]  /*53f0*/  IMAD R9, R5, UR10, R0 ;  /* 0x0000000a05097c24 */ /* 0x000fc8000f8e0200 */
[----:B------:R-:W-:-:S04]  /*5400*/  IMAD R9, R9, UR9, R2 ;  /* 0x0000000909097c24 */ /* 0x000fc8000f8e0202 */
[----:B0-----:R-:W-:-:S05]  /*5410*/  IMAD.WIDE R6, R9, 0x4, R6 ;  /* 0x0000000409067825 */ /* 0x001fca00078e0206 */
[----:B------:R-:W2:Y:S01]  /*5420*/  LDG.E R4, desc[UR6][R6.64] ;  /* 0x0000000606047981 */ /* 0x000ea2000c1e1900 */
[----:B------:R-:W-:-:S04]  /*5430*/  IMAD.WIDE R8, R3, 0x4, R6 ;  /* 0x0000000403087825 */ /* 0x000fc800078e0206 */
[----:B--2---:R-:W-:-:S05]  /*5440*/  FADD R15, RZ, R4 ;  /* 0x00000004ff0f7221 */ /* 0x004fca0000000000 */
[----:B------:R0:W-:Y:S04]  /*5450*/  STG.E desc[UR6][R6.64], R15 ;  /* 0x0000000f06007986 */ /* 0x0001e8000c101906 */
        /* <DEDUP_REMOVED lines=9> */
[----:B------:R-:W-:Y:S01]  /*54f0*/  IADD3 R5, PT, PT, R5, 0x4, RZ ;  /* 0x0000000405057810 */ /* 0x000fe20007ffe0ff */
[----:B--2---:R-:W-:-:S05]  /*5500*/  FADD R21, RZ, R4 ;  /* 0x00000004ff157221 */ /* 0x004fca0000000000 */
[----:B------:R0:W-:Y:S02]  /*5510*/  STG.E desc[UR6][R12.64], R21 ;  /* 0x000000150c007986 */ /* 0x0001e4000c101906 */
.L_x_33:
[----:B------:R-:W-:Y:S05]  /*5520*/  @!P1 EXIT ;  /* 0x000000000000994d */ /* 0x000fea0003800000 */
[----:B------:R-:W-:Y:S02]  /*5530*/  ISETP.NE.AND P0, PT, R14, 0x1, PT ;  /* 0x000000010e00780c */ /* 0x000fe40003f05270 */
[----:B------:R-:W-:-:S04]  /*5540*/  LOP3.LUT R20, R20, 0x1, RZ, 0xc0, !PT ;  /* 0x0000000114147812 */ /* 0x000fc800078ec0ff */
[----:B------:R-:W-:-:S07]  /*5550*/  ISETP.NE.U32.AND P1, PT, R20, 0x1, PT ;  /* 0x000000011400780c */ /* 0x000fce0003f25070 */
[----:B------:R-:W-:Y:S06]  /*5560*/  @!P0 BRA `(.L_x_34) ;  /* 0x0000000000308947 */ /* 0x000fec0003800000 */
[----:B0-----:R-:W0:Y:S01]  /*5570*/  LDC.64 R6, c[0x0][0x380] ;  /* 0x0000e000ff067b82 */ /* 0x001e220000000a00 */
        /* <DEDUP_REMOVED lines=11> */
.L_x_34:
[----:B------:R-:W-:Y:S05]  /*5630*/  @P1 EXIT ;  /* 0x000000000000194d */ /* 0x000fea0003800000 */
[----:B01----:R-:W0:Y:S01]  /*5640*/  LDC.64 R6, c[0x0][0x380] ;  /* 0x0000e000ff067b82 */ /* 0x003e220000000a00 */
[----:B------:R-:W-:-:S04]  /*5650*/  IMAD R5, R5, UR10, R0 ;  /* 0x0000000a05057c24 */ /* 0x000fc8000f8e0200 */
[----:B------:R-:W-:-:S04]  /*5660*/  IMAD R3, R5, UR9, R2 ;  /* 0x0000000905037c24 */ /* 0x000fc8000f8e0202 */
[----:B0-----:R-:W-:-:S05]  /*5670*/  IMAD.WIDE R2, R3, 0x4, R6 ;  /* 0x0000000403027825 */ /* 0x001fca00078e0206 */
[----:B------:R-:W2:Y:S02]  /*5680*/  LDG.E R0, desc[UR6][R2.64] ;  /* 0x0000000602007981 */ /* 0x000ea4000c1e1900 */
[----:B--2---:R-:W-:-:S05]  /*5690*/  FADD R5, RZ, R0 ;  /* 0x00000000ff057221 */ /* 0x004fca0000000000 */
[----:B------:R-:W-:Y:S01]  /*56a0*/  STG.E desc[UR6][R2.64], R5 ;  /* 0x0000000502007986 */ /* 0x000fe2000c101906 */
[----:B------:R-:W-:Y:S05]  /*56b0*/  EXIT ;  /* 0x000000000000794d */ /* 0x000fea0003800000 */
.L_x_35:
[----:B------:R-:W-:-:S00]  /*56c0*/  BRA `(.L_x_35) ;  /* 0xfffffffc00fc7947 */ /* 0x000fc0000383ffff */
[----:B------:R-:W-:-:S00]  /*56d0*/  NOP ;  /* 0x0000000000007918 */ /* 0x000fc00000000000 */
        /* <DEDUP_REMOVED lines=10> */
.L_x_36:


//--------------------- .nv.shared.reserved.0     --------------------------
	.section	.nv.shared.reserved.0,"aw",@nobits
	.weak		__nv_reservedSMEM_offset_0_alias
	.size		__nv_reservedSMEM_offset_0_alias, 0, 64
	.other		__nv_reservedSMEM_offset_0_alias,@"STO_CUDA_RESERVED_SHARED STV_DEFAULT"
__nv_reservedSMEM_offset_0_alias:
	.zero		0
	.zero		64


//--------------------- .nv.constant0.stencil3    --------------------------
	.section	.nv.constant0.stencil3,"a",@progbits
	.sectionflags	@""
	.align	4
.nv.constant0.stencil3:
	.zero		964


//--------------------- SYMBOLS --------------------------

	.type		.nv.reservedSmem.offset0,@object
	.size		.nv.reservedSmem.offset0,0x4
